//
// Generated by NVIDIA NVVM Compiler
//
// Compiler Build ID: CL-36424714
// Cuda compilation tools, release 13.0, V13.0.88
// Based on NVVM 20.0.0
//

.version 9.0
.target sm_100
.address_size 64

	// .globl	kernel

.visible .entry kernel(
	.param .u32 kernel_param_0,
	.param .u32 kernel_param_1,
	.param .u64 .ptr .align 1 kernel_param_2,
	.param .u64 .ptr .align 1 kernel_param_3
)
{
	.reg .pred 	%p<20>;
	.reg .b32 	%r<115>;
	.reg .b32 	%f<384>;
	.reg .b64 	%rd<28>;

	ld.param.u32 	%r31, [kernel_param_0];
	ld.param.u32 	%r30, [kernel_param_1];
	ld.param.u64 	%rd6, [kernel_param_2];
	ld.param.u64 	%rd7, [kernel_param_3];
	cvta.to.global.u64 	%rd1, %rd7;
	cvta.to.global.u64 	%rd2, %rd6;
	mov.u32 	%r32, %ntid.x;
	mov.u32 	%r33, %ctaid.x;
	mov.u32 	%r34, %tid.x;
	mad.lo.s32 	%r1, %r32, %r33, %r34;
	setp.gt.s32 	%p1, %r1, %r31;
	@%p1 bra 	$L__BB0_25;
	setp.lt.s32 	%p2, %r30, 1;
	mov.f32 	%f382, 0f00000000;
	@%p2 bra 	$L__BB0_13;
	mul.lo.s32 	%r2, %r30, %r1;
	and.b32  	%r3, %r30, 7;
	setp.lt.u32 	%p3, %r30, 8;
	mov.f32 	%f382, 0f00000000;
	mov.b32 	%r105, 0;
	@%p3 bra 	$L__BB0_5;
	and.b32  	%r105, %r30, 2147483640;
	neg.s32 	%r109, %r105;
	add.s64 	%rd3, %rd2, 16;
	mov.f32 	%f382, 0f00000000;
	mov.u32 	%r108, %r2;
$L__BB0_4:
	.pragma "nounroll";
	mul.wide.s32 	%rd8, %r108, 4;
	add.s64 	%rd9, %rd3, %rd8;
	ld.global.f32 	%f17, [%rd9+-16];
	fma.rn.f32 	%f18, %f17, 0f3BBB989D, 0f3F000000;
	cvt.sat.f32.f32 	%f19, %f18;
	mov.f32 	%f20, 0f4B400001;
	mov.f32 	%f21, 0f437C0000;
	fma.rm.f32 	%f22, %f19, %f21, %f20;
	add.f32 	%f23, %f22, 0fCB40007F;
	neg.f32 	%f24, %f23;
	fma.rn.f32 	%f25, %f17, 0f3FB8AA3B, %f24;
	fma.rn.f32 	%f26, %f17, 0f32A57060, %f25;
	mov.b32 	%r36, %f22;
	shl.b32 	%r37, %r36, 23;
	mov.b32 	%f27, %r37;
	ex2.approx.ftz.f32 	%f28, %f26;
	fma.rn.f32 	%f29, %f28, %f27, %f382;
	ld.global.f32 	%f30, [%rd9+-12];
	fma.rn.f32 	%f31, %f30, 0f3BBB989D, 0f3F000000;
	cvt.sat.f32.f32 	%f32, %f31;
	fma.rm.f32 	%f33, %f32, %f21, %f20;
	add.f32 	%f34, %f33, 0fCB40007F;
	neg.f32 	%f35, %f34;
	fma.rn.f32 	%f36, %f30, 0f3FB8AA3B, %f35;
	fma.rn.f32 	%f37, %f30, 0f32A57060, %f36;
	mov.b32 	%r38, %f33;
	shl.b32 	%r39, %r38, 23;
	mov.b32 	%f38, %r39;
	ex2.approx.ftz.f32 	%f39, %f37;
	fma.rn.f32 	%f40, %f39, %f38, %f29;
	ld.global.f32 	%f41, [%rd9+-8];
	fma.rn.f32 	%f42, %f41, 0f3BBB989D, 0f3F000000;
	cvt.sat.f32.f32 	%f43, %f42;
	fma.rm.f32 	%f44, %f43, %f21, %f20;
	add.f32 	%f45, %f44, 0fCB40007F;
	neg.f32 	%f46, %f45;
	fma.rn.f32 	%f47, %f41, 0f3FB8AA3B, %f46;
	fma.rn.f32 	%f48, %f41, 0f32A57060, %f47;
	mov.b32 	%r40, %f44;
	shl.b32 	%r41, %r40, 23;
	mov.b32 	%f49, %r41;
	ex2.approx.ftz.f32 	%f50, %f48;
	fma.rn.f32 	%f51, %f50, %f49, %f40;
	ld.global.f32 	%f52, [%rd9+-4];
	fma.rn.f32 	%f53, %f52, 0f3BBB989D, 0f3F000000;
	cvt.sat.f32.f32 	%f54, %f53;
	fma.rm.f32 	%f55, %f54, %f21, %f20;
	add.f32 	%f56, %f55, 0fCB40007F;
	neg.f32 	%f57, %f56;
	fma.rn.f32 	%f58, %f52, 0f3FB8AA3B, %f57;
	fma.rn.f32 	%f59, %f52, 0f32A57060, %f58;
	mov.b32 	%r42, %f55;
	shl.b32 	%r43, %r42, 23;
	mov.b32 	%f60, %r43;
	ex2.approx.ftz.f32 	%f61, %f59;
	fma.rn.f32 	%f62, %f61, %f60, %f51;
	ld.global.f32 	%f63, [%rd9];
	fma.rn.f32 	%f64, %f63, 0f3BBB989D, 0f3F000000;
	cvt.sat.f32.f32 	%f65, %f64;
	fma.rm.f32 	%f66, %f65, %f21, %f20;
	add.f32 	%f67, %f66, 0fCB40007F;
	neg.f32 	%f68, %f67;
	fma.rn.f32 	%f69, %f63, 0f3FB8AA3B, %f68;
	fma.rn.f32 	%f70, %f63, 0f32A57060, %f69;
	mov.b32 	%r44, %f66;
	shl.b32 	%r45, %r44, 23;
	mov.b32 	%f71, %r45;
	ex2.approx.ftz.f32 	%f72, %f70;
	fma.rn.f32 	%f73, %f72, %f71, %f62;
	ld.global.f32 	%f74, [%rd9+4];
	fma.rn.f32 	%f75, %f74, 0f3BBB989D, 0f3F000000;
	cvt.sat.f32.f32 	%f76, %f75;
	fma.rm.f32 	%f77, %f76, %f21, %f20;
	add.f32 	%f78, %f77, 0fCB40007F;
	neg.f32 	%f79, %f78;
	fma.rn.f32 	%f80, %f74, 0f3FB8AA3B, %f79;
	fma.rn.f32 	%f81, %f74, 0f32A57060, %f80;
	mov.b32 	%r46, %f77;
	shl.b32 	%r47, %r46, 23;
	mov.b32 	%f82, %r47;
	ex2.approx.ftz.f32 	%f83, %f81;
	fma.rn.f32 	%f84, %f83, %f82, %f73;
	ld.global.f32 	%f85, [%rd9+8];
	fma.rn.f32 	%f86, %f85, 0f3BBB989D, 0f3F000000;
	cvt.sat.f32.f32 	%f87, %f86;
	fma.rm.f32 	%f88, %f87, %f21, %f20;
	add.f32 	%f89, %f88, 0fCB40007F;
	neg.f32 	%f90, %f89;
	fma.rn.f32 	%f91, %f85, 0f3FB8AA3B, %f90;
	fma.rn.f32 	%f92, %f85, 0f32A57060, %f91;
	mov.b32 	%r48, %f88;
	shl.b32 	%r49, %r48, 23;
	mov.b32 	%f93, %r49;
	ex2.approx.ftz.f32 	%f94, %f92;
	fma.rn.f32 	%f95, %f94, %f93, %f84;
	ld.global.f32 	%f96, [%rd9+12];
	fma.rn.f32 	%f97, %f96, 0f3BBB989D, 0f3F000000;
	cvt.sat.f32.f32 	%f98, %f97;
	fma.rm.f32 	%f99, %f98, %f21, %f20;
	add.f32 	%f100, %f99, 0fCB40007F;
	neg.f32 	%f101, %f100;
	fma.rn.f32 	%f102, %f96, 0f3FB8AA3B, %f101;
	fma.rn.f32 	%f103, %f96, 0f32A57060, %f102;
	mov.b32 	%r50, %f99;
	shl.b32 	%r51, %r50, 23;
	mov.b32 	%f104, %r51;
	ex2.approx.ftz.f32 	%f105, %f103;
	fma.rn.f32 	%f382, %f105, %f104, %f95;
	add.s32 	%r109, %r109, 8;
	add.s32 	%r108, %r108, 8;
	setp.eq.s32 	%p4, %r109, 0;
	@%p4 bra 	$L__BB0_5;
	bra.uni 	$L__BB0_4;
$L__BB0_5:
	setp.eq.s32 	%p5, %r3, 0;
	@%p5 bra 	$L__BB0_13;
	and.b32  	%r7, %r30, 3;
	setp.lt.u32 	%p6, %r3, 4;
	@%p6 bra 	$L__BB0_8;
	add.s32 	%r52, %r105, %r2;
	mul.wide.s32 	%rd10, %r52, 4;
	add.s64 	%rd11, %rd2, %rd10;
	ld.global.f32 	%f107, [%rd11];
	fma.rn.f32 	%f108, %f107, 0f3BBB989D, 0f3F000000;
	cvt.sat.f32.f32 	%f109, %f108;
	mov.f32 	%f110, 0f4B400001;
	mov.f32 	%f111, 0f437C0000;
	fma.rm.f32 	%f112, %f109, %f111, %f110;
	add.f32 	%f113, %f112, 0fCB40007F;
	neg.f32 	%f114, %f113;
	fma.rn.f32 	%f115, %f107, 0f3FB8AA3B, %f114;
	fma.rn.f32 	%f116, %f107, 0f32A57060, %f115;
	mov.b32 	%r53, %f112;
	shl.b32 	%r54, %r53, 23;
	mov.b32 	%f117, %r54;
	ex2.approx.ftz.f32 	%f118, %f116;
	fma.rn.f32 	%f119, %f118, %f117, %f382;
	ld.global.f32 	%f120, [%rd11+4];
	fma.rn.f32 	%f121, %f120, 0f3BBB989D, 0f3F000000;
	cvt.sat.f32.f32 	%f122, %f121;
	fma.rm.f32 	%f123, %f122, %f111, %f110;
	add.f32 	%f124, %f123, 0fCB40007F;
	neg.f32 	%f125, %f124;
	fma.rn.f32 	%f126, %f120, 0f3FB8AA3B, %f125;
	fma.rn.f32 	%f127, %f120, 0f32A57060, %f126;
	mov.b32 	%r55, %f123;
	shl.b32 	%r56, %r55, 23;
	mov.b32 	%f128, %r56;
	ex2.approx.ftz.f32 	%f129, %f127;
	fma.rn.f32 	%f130, %f129, %f128, %f119;
	ld.global.f32 	%f131, [%rd11+8];
	fma.rn.f32 	%f132, %f131, 0f3BBB989D, 0f3F000000;
	cvt.sat.f32.f32 	%f133, %f132;
	fma.rm.f32 	%f134, %f133, %f111, %f110;
	add.f32 	%f135, %f134, 0fCB40007F;
	neg.f32 	%f136, %f135;
	fma.rn.f32 	%f137, %f131, 0f3FB8AA3B, %f136;
	fma.rn.f32 	%f138, %f131, 0f32A57060, %f137;
	mov.b32 	%r57, %f134;
	shl.b32 	%r58, %r57, 23;
	mov.b32 	%f139, %r58;
	ex2.approx.ftz.f32 	%f140, %f138;
	fma.rn.f32 	%f141, %f140, %f139, %f130;
	ld.global.f32 	%f142, [%rd11+12];
	fma.rn.f32 	%f143, %f142, 0f3BBB989D, 0f3F000000;
	cvt.sat.f32.f32 	%f144, %f143;
	fma.rm.f32 	%f145, %f144, %f111, %f110;
	add.f32 	%f146, %f145, 0fCB40007F;
	neg.f32 	%f147, %f146;
	fma.rn.f32 	%f148, %f142, 0f3FB8AA3B, %f147;
	fma.rn.f32 	%f149, %f142, 0f32A57060, %f148;
	mov.b32 	%r59, %f145;
	shl.b32 	%r60, %r59, 23;
	mov.b32 	%f150, %r60;
	ex2.approx.ftz.f32 	%f151, %f149;
	fma.rn.f32 	%f382, %f151, %f150, %f141;
	add.s32 	%r105, %r105, 4;
$L__BB0_8:
	setp.eq.s32 	%p7, %r7, 0;
	@%p7 bra 	$L__BB0_13;
	setp.eq.s32 	%p8, %r7, 1;
	@%p8 bra 	$L__BB0_11;
	add.s32 	%r61, %r105, %r2;
	mul.wide.s32 	%rd12, %r61, 4;
	add.s64 	%rd13, %rd2, %rd12;
	ld.global.f32 	%f153, [%rd13];
	fma.rn.f32 	%f154, %f153, 0f3BBB989D, 0f3F000000;
	cvt.sat.f32.f32 	%f155, %f154;
	mov.f32 	%f156, 0f4B400001;
	mov.f32 	%f157, 0f437C0000;
	fma.rm.f32 	%f158, %f155, %f157, %f156;
	add.f32 	%f159, %f158, 0fCB40007F;
	neg.f32 	%f160, %f159;
	fma.rn.f32 	%f161, %f153, 0f3FB8AA3B, %f160;
	fma.rn.f32 	%f162, %f153, 0f32A57060, %f161;
	mov.b32 	%r62, %f158;
	shl.b32 	%r63, %r62, 23;
	mov.b32 	%f163, %r63;
	ex2.approx.ftz.f32 	%f164, %f162;
	fma.rn.f32 	%f165, %f164, %f163, %f382;
	ld.global.f32 	%f166, [%rd13+4];
	fma.rn.f32 	%f167, %f166, 0f3BBB989D, 0f3F000000;
	cvt.sat.f32.f32 	%f168, %f167;
	fma.rm.f32 	%f169, %f168, %f157, %f156;
	add.f32 	%f170, %f169, 0fCB40007F;
	neg.f32 	%f171, %f170;
	fma.rn.f32 	%f172, %f166, 0f3FB8AA3B, %f171;
	fma.rn.f32 	%f173, %f166, 0f32A57060, %f172;
	mov.b32 	%r64, %f169;
	shl.b32 	%r65, %r64, 23;
	mov.b32 	%f174, %r65;
	ex2.approx.ftz.f32 	%f175, %f173;
	fma.rn.f32 	%f382, %f175, %f174, %f165;
	add.s32 	%r105, %r105, 2;
$L__BB0_11:
	and.b32  	%r66, %r30, 1;
	setp.eq.b32 	%p9, %r66, 1;
	not.pred 	%p10, %p9;
	@%p10 bra 	$L__BB0_13;
	add.s32 	%r67, %r105, %r2;
	mul.wide.s32 	%rd14, %r67, 4;
	add.s64 	%rd15, %rd2, %rd14;
	ld.global.f32 	%f176, [%rd15];
	fma.rn.f32 	%f177, %f176, 0f3BBB989D, 0f3F000000;
	cvt.sat.f32.f32 	%f178, %f177;
	mov.f32 	%f179, 0f4B400001;
	mov.f32 	%f180, 0f437C0000;
	fma.rm.f32 	%f181, %f178, %f180, %f179;
	add.f32 	%f182, %f181, 0fCB40007F;
	neg.f32 	%f183, %f182;
	fma.rn.f32 	%f184, %f176, 0f3FB8AA3B, %f183;
	fma.rn.f32 	%f185, %f176, 0f32A57060, %f184;
	mov.b32 	%r68, %f181;
	shl.b32 	%r69, %r68, 23;
	mov.b32 	%f186, %r69;
	ex2.approx.ftz.f32 	%f187, %f185;
	fma.rn.f32 	%f382, %f187, %f186, %f382;
$L__BB0_13:
	setp.lt.s32 	%p11, %r30, 1;
	@%p11 bra 	$L__BB0_25;
	mul.lo.s32 	%r12, %r30, %r1;
	and.b32  	%r13, %r30, 7;
	setp.lt.u32 	%p12, %r30, 8;
	mov.b32 	%r112, 0;
	@%p12 bra 	$L__BB0_17;
	and.b32  	%r112, %r30, 2147483640;
	neg.s32 	%r111, %r112;
	add.s64 	%rd4, %rd2, 16;
	add.s64 	%rd5, %rd1, 16;
	mov.u32 	%r110, %r12;
$L__BB0_16:
	.pragma "nounroll";
	mul.wide.s32 	%rd16, %r110, 4;
	add.s64 	%rd17, %rd4, %rd16;
	add.s64 	%rd18, %rd5, %rd16;
	ld.global.f32 	%f188, [%rd17+-16];
	fma.rn.f32 	%f189, %f188, 0f3BBB989D, 0f3F000000;
	cvt.sat.f32.f32 	%f190, %f189;
	mov.f32 	%f191, 0f4B400001;
	mov.f32 	%f192, 0f437C0000;
	fma.rm.f32 	%f193, %f190, %f192, %f191;
	add.f32 	%f194, %f193, 0fCB40007F;
	neg.f32 	%f195, %f194;
	fma.rn.f32 	%f196, %f188, 0f3FB8AA3B, %f195;
	fma.rn.f32 	%f197, %f188, 0f32A57060, %f196;
	mov.b32 	%r71, %f193;
	shl.b32 	%r72, %r71, 23;
	mov.b32 	%f198, %r72;
	ex2.approx.ftz.f32 	%f199, %f197;
	mul.f32 	%f200, %f199, %f198;
	div.rn.f32 	%f201, %f200, %f382;
	st.global.f32 	[%rd18+-16], %f201;
	ld.global.f32 	%f202, [%rd17+-12];
	fma.rn.f32 	%f203, %f202, 0f3BBB989D, 0f3F000000;
	cvt.sat.f32.f32 	%f204, %f203;
	fma.rm.f32 	%f205, %f204, %f192, %f191;
	add.f32 	%f206, %f205, 0fCB40007F;
	neg.f32 	%f207, %f206;
	fma.rn.f32 	%f208, %f202, 0f3FB8AA3B, %f207;
	fma.rn.f32 	%f209, %f202, 0f32A57060, %f208;
	mov.b32 	%r73, %f205;
	shl.b32 	%r74, %r73, 23;
	mov.b32 	%f210, %r74;
	ex2.approx.ftz.f32 	%f211, %f209;
	mul.f32 	%f212, %f211, %f210;
	div.rn.f32 	%f213, %f212, %f382;
	st.global.f32 	[%rd18+-12], %f213;
	ld.global.f32 	%f214, [%rd17+-8];
	fma.rn.f32 	%f215, %f214, 0f3BBB989D, 0f3F000000;
	cvt.sat.f32.f32 	%f216, %f215;
	fma.rm.f32 	%f217, %f216, %f192, %f191;
	add.f32 	%f218, %f217, 0fCB40007F;
	neg.f32 	%f219, %f218;
	fma.rn.f32 	%f220, %f214, 0f3FB8AA3B, %f219;
	fma.rn.f32 	%f221, %f214, 0f32A57060, %f220;
	mov.b32 	%r75, %f217;
	shl.b32 	%r76, %r75, 23;
	mov.b32 	%f222, %r76;
	ex2.approx.ftz.f32 	%f223, %f221;
	mul.f32 	%f224, %f223, %f222;
	div.rn.f32 	%f225, %f224, %f382;
	st.global.f32 	[%rd18+-8], %f225;
	ld.global.f32 	%f226, [%rd17+-4];
	fma.rn.f32 	%f227, %f226, 0f3BBB989D, 0f3F000000;
	cvt.sat.f32.f32 	%f228, %f227;
	fma.rm.f32 	%f229, %f228, %f192, %f191;
	add.f32 	%f230, %f229, 0fCB40007F;
	neg.f32 	%f231, %f230;
	fma.rn.f32 	%f232, %f226, 0f3FB8AA3B, %f231;
	fma.rn.f32 	%f233, %f226, 0f32A57060, %f232;
	mov.b32 	%r77, %f229;
	shl.b32 	%r78, %r77, 23;
	mov.b32 	%f234, %r78;
	ex2.approx.ftz.f32 	%f235, %f233;
	mul.f32 	%f236, %f235, %f234;
	div.rn.f32 	%f237, %f236, %f382;
	st.global.f32 	[%rd18+-4], %f237;
	ld.global.f32 	%f238, [%rd17];
	fma.rn.f32 	%f239, %f238, 0f3BBB989D, 0f3F000000;
	cvt.sat.f32.f32 	%f240, %f239;
	fma.rm.f32 	%f241, %f240, %f192, %f191;
	add.f32 	%f242, %f241, 0fCB40007F;
	neg.f32 	%f243, %f242;
	fma.rn.f32 	%f244, %f238, 0f3FB8AA3B, %f243;
	fma.rn.f32 	%f245, %f238, 0f32A57060, %f244;
	mov.b32 	%r79, %f241;
	shl.b32 	%r80, %r79, 23;
	mov.b32 	%f246, %r80;
	ex2.approx.ftz.f32 	%f247, %f245;
	mul.f32 	%f248, %f247, %f246;
	div.rn.f32 	%f249, %f248, %f382;
	st.global.f32 	[%rd18], %f249;
	ld.global.f32 	%f250, [%rd17+4];
	fma.rn.f32 	%f251, %f250, 0f3BBB989D, 0f3F000000;
	cvt.sat.f32.f32 	%f252, %f251;
	fma.rm.f32 	%f253, %f252, %f192, %f191;
	add.f32 	%f254, %f253, 0fCB40007F;
	neg.f32 	%f255, %f254;
	fma.rn.f32 	%f256, %f250, 0f3FB8AA3B, %f255;
	fma.rn.f32 	%f257, %f250, 0f32A57060, %f256;
	mov.b32 	%r81, %f253;
	shl.b32 	%r82, %r81, 23;
	mov.b32 	%f258, %r82;
	ex2.approx.ftz.f32 	%f259, %f257;
	mul.f32 	%f260, %f259, %f258;
	div.rn.f32 	%f261, %f260, %f382;
	st.global.f32 	[%rd18+4], %f261;
	ld.global.f32 	%f262, [%rd17+8];
	fma.rn.f32 	%f263, %f262, 0f3BBB989D, 0f3F000000;
	cvt.sat.f32.f32 	%f264, %f263;
	fma.rm.f32 	%f265, %f264, %f192, %f191;
	add.f32 	%f266, %f265, 0fCB40007F;
	neg.f32 	%f267, %f266;
	fma.rn.f32 	%f268, %f262, 0f3FB8AA3B, %f267;
	fma.rn.f32 	%f269, %f262, 0f32A57060, %f268;
	mov.b32 	%r83, %f265;
	shl.b32 	%r84, %r83, 23;
	mov.b32 	%f270, %r84;
	ex2.approx.ftz.f32 	%f271, %f269;
	mul.f32 	%f272, %f271, %f270;
	div.rn.f32 	%f273, %f272, %f382;
	st.global.f32 	[%rd18+8], %f273;
	ld.global.f32 	%f274, [%rd17+12];
	fma.rn.f32 	%f275, %f274, 0f3BBB989D, 0f3F000000;
	cvt.sat.f32.f32 	%f276, %f275;
	fma.rm.f32 	%f277, %f276, %f192, %f191;
	add.f32 	%f278, %f277, 0fCB40007F;
	neg.f32 	%f279, %f278;
	fma.rn.f32 	%f280, %f274, 0f3FB8AA3B, %f279;
	fma.rn.f32 	%f281, %f274, 0f32A57060, %f280;
	mov.b32 	%r85, %f277;
	shl.b32 	%r86, %r85, 23;
	mov.b32 	%f282, %r86;
	ex2.approx.ftz.f32 	%f283, %f281;
	mul.f32 	%f284, %f283, %f282;
	div.rn.f32 	%f285, %f284, %f382;
	st.global.f32 	[%rd18+12], %f285;
	add.s32 	%r111, %r111, 8;
	add.s32 	%r110, %r110, 8;
	setp.ne.s32 	%p13, %r111, 0;
	@%p13 bra 	$L__BB0_16;
$L__BB0_17:
	setp.eq.s32 	%p14, %r13, 0;
	@%p14 bra 	$L__BB0_25;
	and.b32  	%r25, %r30, 3;
	setp.lt.u32 	%p15, %r13, 4;
	@%p15 bra 	$L__BB0_20;
	add.s32 	%r87, %r112, %r12;
	mul.wide.s32 	%rd19, %r87, 4;
	add.s64 	%rd20, %rd2, %rd19;
	ld.global.f32 	%f286, [%rd20];
	fma.rn.f32 	%f287, %f286, 0f3BBB989D, 0f3F000000;
	cvt.sat.f32.f32 	%f288, %f287;
	mov.f32 	%f289, 0f4B400001;
	mov.f32 	%f290, 0f437C0000;
	fma.rm.f32 	%f291, %f288, %f290, %f289;
	add.f32 	%f292, %f291, 0fCB40007F;
	neg.f32 	%f293, %f292;
	fma.rn.f32 	%f294, %f286, 0f3FB8AA3B, %f293;
	fma.rn.f32 	%f295, %f286, 0f32A57060, %f294;
	mov.b32 	%r88, %f291;
	shl.b32 	%r89, %r88, 23;
	mov.b32 	%f296, %r89;
	ex2.approx.ftz.f32 	%f297, %f295;
	mul.f32 	%f298, %f297, %f296;
	div.rn.f32 	%f299, %f298, %f382;
	add.s64 	%rd21, %rd1, %rd19;
	st.global.f32 	[%rd21], %f299;
	ld.global.f32 	%f300, [%rd20+4];
	fma.rn.f32 	%f301, %f300, 0f3BBB989D, 0f3F000000;
	cvt.sat.f32.f32 	%f302, %f301;
	fma.rm.f32 	%f303, %f302, %f290, %f289;
	add.f32 	%f304, %f303, 0fCB40007F;
	neg.f32 	%f305, %f304;
	fma.rn.f32 	%f306, %f300, 0f3FB8AA3B, %f305;
	fma.rn.f32 	%f307, %f300, 0f32A57060, %f306;
	mov.b32 	%r90, %f303;
	shl.b32 	%r91, %r90, 23;
	mov.b32 	%f308, %r91;
	ex2.approx.ftz.f32 	%f309, %f307;
	mul.f32 	%f310, %f309, %f308;
	div.rn.f32 	%f311, %f310, %f382;
	st.global.f32 	[%rd21+4], %f311;
	ld.global.f32 	%f312, [%rd20+8];
	fma.rn.f32 	%f313, %f312, 0f3BBB989D, 0f3F000000;
	cvt.sat.f32.f32 	%f314, %f313;
	fma.rm.f32 	%f315, %f314, %f290, %f289;
	add.f32 	%f316, %f315, 0fCB40007F;
	neg.f32 	%f317, %f316;
	fma.rn.f32 	%f318, %f312, 0f3FB8AA3B, %f317;
	fma.rn.f32 	%f319, %f312, 0f32A57060, %f318;
	mov.b32 	%r92, %f315;
	shl.b32 	%r93, %r92, 23;
	mov.b32 	%f320, %r93;
	ex2.approx.ftz.f32 	%f321, %f319;
	mul.f32 	%f322, %f321, %f320;
	div.rn.f32 	%f323, %f322, %f382;
	st.global.f32 	[%rd21+8], %f323;
	ld.global.f32 	%f324, [%rd20+12];
	fma.rn.f32 	%f325, %f324, 0f3BBB989D, 0f3F000000;
	cvt.sat.f32.f32 	%f326, %f325;
	fma.rm.f32 	%f327, %f326, %f290, %f289;
	add.f32 	%f328, %f327, 0fCB40007F;
	neg.f32 	%f329, %f328;
	fma.rn.f32 	%f330, %f324, 0f3FB8AA3B, %f329;
	fma.rn.f32 	%f331, %f324, 0f32A57060, %f330;
	mov.b32 	%r94, %f327;
	shl.b32 	%r95, %r94, 23;
	mov.b32 	%f332, %r95;
	ex2.approx.ftz.f32 	%f333, %f331;
	mul.f32 	%f334, %f333, %f332;
	div.rn.f32 	%f335, %f334, %f382;
	st.global.f32 	[%rd21+12], %f335;
	add.s32 	%r112, %r112, 4;
$L__BB0_20:
	setp.eq.s32 	%p16, %r25, 0;
	@%p16 bra 	$L__BB0_25;
	setp.eq.s32 	%p17, %r25, 1;
	@%p17 bra 	$L__BB0_23;
	add.s32 	%r96, %r112, %r12;
	mul.wide.s32 	%rd22, %r96, 4;
	add.s64 	%rd23, %rd2, %rd22;
	ld.global.f32 	%f336, [%rd23];
	fma.rn.f32 	%f337, %f336, 0f3BBB989D, 0f3F000000;
	cvt.sat.f32.f32 	%f338, %f337;
	mov.f32 	%f339, 0f4B400001;
	mov.f32 	%f340, 0f437C0000;
	fma.rm.f32 	%f341, %f338, %f340, %f339;
	add.f32 	%f342, %f341, 0fCB40007F;
	neg.f32 	%f343, %f342;
	fma.rn.f32 	%f344, %f336, 0f3FB8AA3B, %f343;
	fma.rn.f32 	%f345, %f336, 0f32A57060, %f344;
	mov.b32 	%r97, %f341;
	shl.b32 	%r98, %r97, 23;
	mov.b32 	%f346, %r98;
	ex2.approx.ftz.f32 	%f347, %f345;
	mul.f32 	%f348, %f347, %f346;
	div.rn.f32 	%f349, %f348, %f382;
	add.s64 	%rd24, %rd1, %rd22;
	st.global.f32 	[%rd24], %f349;
	ld.global.f32 	%f350, [%rd23+4];
	fma.rn.f32 	%f351, %f350, 0f3BBB989D, 0f3F000000;
	cvt.sat.f32.f32 	%f352, %f351;
	fma.rm.f32 	%f353, %f352, %f340, %f339;
	add.f32 	%f354, %f353, 0fCB40007F;
	neg.f32 	%f355, %f354;
	fma.rn.f32 	%f356, %f350, 0f3FB8AA3B, %f355;
	fma.rn.f32 	%f357, %f350, 0f32A57060, %f356;
	mov.b32 	%r99, %f353;
	shl.b32 	%r100, %r99, 23;
	mov.b32 	%f358, %r100;
	ex2.approx.ftz.f32 	%f359, %f357;
	mul.f32 	%f360, %f359, %f358;
	div.rn.f32 	%f361, %f360, %f382;
	st.global.f32 	[%rd24+4], %f361;
	add.s32 	%r112, %r112, 2;
$L__BB0_23:
	and.b32  	%r101, %r30, 1;
	setp.eq.b32 	%p18, %r101, 1;
	not.pred 	%p19, %p18;
	@%p19 bra 	$L__BB0_25;
	add.s32 	%r102, %r112, %r12;
	mul.wide.s32 	%rd25, %r102, 4;
	add.s64 	%rd26, %rd2, %rd25;
	ld.global.f32 	%f362, [%rd26];
	fma.rn.f32 	%f363, %f362, 0f3BBB989D, 0f3F000000;
	cvt.sat.f32.f32 	%f364, %f363;
	mov.f32 	%f365, 0f4B400001;
	mov.f32 	%f366, 0f437C0000;
	fma.rm.f32 	%f367, %f364, %f366, %f365;
	add.f32 	%f368, %f367, 0fCB40007F;
	neg.f32 	%f369, %f368;
	fma.rn.f32 	%f370, %f362, 0f3FB8AA3B, %f369;
	fma.rn.f32 	%f371, %f362, 0f32A57060, %f370;
	mov.b32 	%r103, %f367;
	shl.b32 	%r104, %r103, 23;
	mov.b32 	%f372, %r104;
	ex2.approx.ftz.f32 	%f373, %f371;
	mul.f32 	%f374, %f373, %f372;
	div.rn.f32 	%f375, %f374, %f382;
	add.s64 	%rd27, %rd1, %rd25;
	st.global.f32 	[%rd27], %f375;
$L__BB0_25:
	ret;

}


// ===== COMPILED SASS (sm_100) =====

	.target	sm_100

	.elftype	@"ET_EXEC"


//--------------------- .note.nv.tkinfo           --------------------------
	.section	.note.nv.tkinfo,"",@"SHT_NOTE"
	.sectionflags	@"SHF_NOTE_NV_TKINFO"
	.tkinfo
        /*0018*/ 	.word	0x00000002
        /*0030*/ 	.string	""
        /*0030*/ 	.string	"ptxas"
        /*0030*/ 	.string	"Cuda compilation tools, release 13.0, V13.0.88"
        /*0030*/ 	.string	"Build cuda_13.0.r13.0/compiler.36424714_0"
        /*0030*/ 	.string	"-arch sm_100 -m 64 "



//--------------------- .note.nv.cuinfo           --------------------------
	.section	.note.nv.cuinfo,"",@"SHT_NOTE"
	.sectionflags	@"SHF_NOTE_NV_CUINFO"
        /*0018*/ 	.short	0x0002
        /*001a*/ 	.short	0x0064
        /*001c*/ 	.short	0x0082
	.zero		2


//--------------------- .nv.info                  --------------------------
	.section	.nv.info,"",@"SHT_CUDA_INFO"
	.align	4


	//----- nvinfo : EIATTR_REGCOUNT
	.align		4
        /*0000*/ 	.byte	0x04, 0x2f
        /*0002*/ 	.short	(.L_1 - .L_0)
	.align		4
.L_0:
        /*0004*/ 	.word	index@(kernel)
        /*0008*/ 	.word	0x0000001c


	//----- nvinfo : EIATTR_FRAME_SIZE
	.align		4
.L_1:
        /*000c*/ 	.byte	0x04, 0x11
        /*000e*/ 	.short	(.L_3 - .L_2)
	.align		4
.L_2:
        /*0010*/ 	.word	index@($__internal_0_$__cuda_sm3x_div_rn_noftz_f32_slowpath)
        /*0014*/ 	.word	0x00000000


	//----- nvinfo : EIATTR_FRAME_SIZE
	.align		4
.L_3:
        /*0018*/ 	.byte	0x04, 0x11
        /*001a*/ 	.short	(.L_5 - .L_4)
	.align		4
.L_4:
        /*001c*/ 	.word	index@(kernel)
        /*0020*/ 	.word	0x00000000


	//----- nvinfo : EIATTR_MIN_STACK_SIZE
	.align		4
.L_5:
        /*0024*/ 	.byte	0x04, 0x12
        /*0026*/ 	.short	(.L_7 - .L_6)
	.align		4
.L_6:
        /*0028*/ 	.word	index@(kernel)
        /*002c*/ 	.word	0x00000000
.L_7:


//--------------------- .nv.compat                --------------------------
	.section	.nv.compat,"",@"SHT_CUDA_COMPAT_INFO"
	.align	4
        /*0000*/ 	.byte	0x02, 0x09, 0x00, 0x00, 0x02, 0x02, 0x01, 0x00, 0x02, 0x05, 0x05, 0x00, 0x03, 0x07, 0x01, 0x01
        /*0010*/ 	.byte	0x02, 0x03, 0x00, 0x00, 0x02, 0x06, 0x01, 0x00, 0x04, 0x0b, 0x08, 0x00, 0x01, 0x00, 0x00, 0x00
        /*0020*/ 	.byte	0x00, 0x00, 0x00, 0x00


//--------------------- .nv.info.kernel           --------------------------
	.section	.nv.info.kernel,"",@"SHT_CUDA_INFO"
	.sectionflags	@""
	.align	4


	//----- nvinfo : EIATTR_CUDA_API_VERSION
	.align		4
        /*0000*/ 	.byte	0x04, 0x37
        /*0002*/ 	.short	(.L_9 - .L_8)
.L_8:
        /*0004*/ 	.word	0x00000082


	//----- nvinfo : EIATTR_KPARAM_INFO
	.align		4
.L_9:
        /*0008*/ 	.byte	0x04, 0x17
        /*000a*/ 	.short	(.L_11 - .L_10)
.L_10:
        /*000c*/ 	.word	0x00000000
        /*0010*/ 	.short	0x0003
        /*0012*/ 	.short	0x0010
        /*0014*/ 	.byte	0x00, 0xf5, 0x21, 0x00


	//----- nvinfo : EIATTR_KPARAM_INFO
	.align		4
.L_11:
        /*0018*/ 	.byte	0x04, 0x17
        /*001a*/ 	.short	(.L_13 - .L_12)
.L_12:
        /*001c*/ 	.word	0x00000000
        /*0020*/ 	.short	0x0002
        /*0022*/ 	.short	0x0008
        /*0024*/ 	.byte	0x00, 0xf5, 0x21, 0x00


	//----- nvinfo : EIATTR_KPARAM_INFO
	.align		4
.L_13:
        /*0028*/ 	.byte	0x04, 0x17
        /*002a*/ 	.short	(.L_15 - .L_14)
.L_14:
        /*002c*/ 	.word	0x00000000
        /*0030*/ 	.short	0x0001
        /*0032*/ 	.short	0x0004
        /*0034*/ 	.byte	0x00, 0xf0, 0x11, 0x00


	//----- nvinfo : EIATTR_KPARAM_INFO
	.align		4
.L_15:
        /*0038*/ 	.byte	0x04, 0x17
        /*003a*/ 	.short	(.L_17 - .L_16)
.L_16:
        /*003c*/ 	.word	0x00000000
        /*0040*/ 	.short	0x0000
        /*0042*/ 	.short	0x0000
        /*0044*/ 	.byte	0x00, 0xf0, 0x11, 0x00


	//----- nvinfo : EIATTR_SPARSE_MMA_MASK
	.align		4
.L_17:
        /*0048*/ 	.byte	0x03, 0x50
        /*004a*/ 	.short	0x0000


	//----- nvinfo : EIATTR_MAXREG_COUNT
	.align		4
        /*004c*/ 	.byte	0x03, 0x1b
        /*004e*/ 	.short	0x00ff


	//----- nvinfo : EIATTR_MERCURY_ISA_VERSION
	.align		4
        /*0050*/ 	.byte	0x03, 0x5f
        /*0052*/ 	.short	0x0101


	//----- nvinfo : EIATTR_VRC_CTA_INIT_COUNT
	.align		4
        /*0054*/ 	.byte	0x02, 0x4a
	.zero		1
	.zero		1


	//----- nvinfo : EIATTR_EXIT_INSTR_OFFSETS
	.align		4
        /*0058*/ 	.byte	0x04, 0x1c
        /*005a*/ 	.short	(.L_19 - .L_18)


	//   ....[0]....
.L_18:
        /*005c*/ 	.word	0x00000070


	//   ....[1]....
        /*0060*/ 	.word	0x00000ca0


	//   ....[2]....
        /*0064*/ 	.word	0x00001ac0


	//   ....[3]....
        /*0068*/ 	.word	0x00002200


	//   ....[4]....
        /*006c*/ 	.word	0x00002600


	//   ....[5]....
        /*0070*/ 	.word	0x00002800


	//----- nvinfo : EIATTR_CRS_STACK_SIZE
	.align		4
.L_19:
        /*0074*/ 	.byte	0x04, 0x1e
        /*0076*/ 	.short	(.L_21 - .L_20)
.L_20:
        /*0078*/ 	.word	0x00000000


	//----- nvinfo : EIATTR_CBANK_PARAM_SIZE
	.align		4
.L_21:
        /*007c*/ 	.byte	0x03, 0x19
        /*007e*/ 	.short	0x0018


	//----- nvinfo : EIATTR_PARAM_CBANK
	.align		4
        /*0080*/ 	.byte	0x04, 0x0a
        /*0082*/ 	.short	(.L_23 - .L_22)
	.align		4
.L_22:
        /*0084*/ 	.word	index@(.nv.constant0.kernel)
        /*0088*/ 	.short	0x0380
        /*008a*/ 	.short	0x0018


	//----- nvinfo : EIATTR_SW_WAR
	.align		4
.L_23:
        /*008c*/ 	.byte	0x04, 0x36
        /*008e*/ 	.short	(.L_25 - .L_24)
.L_24:
        /*0090*/ 	.word	0x00000008
.L_25:


//--------------------- .nv.callgraph             --------------------------
	.section	.nv.callgraph,"",@"SHT_CUDA_CALLGRAPH"
	.align	4
	.sectionentsize	8
	.align		4
        /*0000*/ 	.word	0x00000000
	.align		4
        /*0004*/ 	.word	0xffffffff
	.align		4
        /*0008*/ 	.word	0x00000000
	.align		4
        /*000c*/ 	.word	0xfffffffe
	.align		4
        /*0010*/ 	.word	0x00000000
	.align		4
        /*0014*/ 	.word	0xfffffffd
	.align		4
        /*0018*/ 	.word	0x00000000
	.align		4
        /*001c*/ 	.word	0xfffffffc


//--------------------- .text.kernel              --------------------------
	.section	.text.kernel,"ax",@progbits
	.align	128
        .global         kernel
        .type           kernel,@function
        .size           kernel,(.L_x_51 - kernel)
        .other          kernel,@"STO_CUDA_ENTRY STV_DEFAULT"
kernel:
.text.kernel:
[----:B------:R-:W-:Y:S01]  /*0000*/  LDC R1, c[0x0][0x37c] ;  /* 0x0000df00ff017b82 */ /* 0x000fe20000000800 */
[----:B------:R-:W0:Y:S01]  /*0010*/  S2R R9, SR_CTAID.X ;  /* 0x0000000000097919 */ /* 0x000e220000002500 */
[----:B------:R-:W0:Y:S01]  /*0020*/  LDCU UR4, c[0x0][0x360] ;  /* 0x00006c00ff0477ac */ /* 0x000e220008000800 */
[----:B------:R-:W0:Y:S01]  /*0030*/  S2R R0, SR_TID.X ;  /* 0x0000000000007919 */ /* 0x000e220000002100 */
[----:B------:R-:W1:Y:S01]  /*0040*/  LDCU UR5, c[0x0][0x380] ;  /* 0x00007000ff0577ac */ /* 0x000e620008000800 */
[----:B0-----:R-:W-:-:S05]  /*0050*/  IMAD R9, R9, UR4, R0 ;  /* 0x0000000409097c24 */ /* 0x001fca000f8e0200 */
[----:B-1----:R-:W-:-:S13]  /*0060*/  ISETP.GT.AND P0, PT, R9, UR5, PT ;  /* 0x0000000509007c0c */ /* 0x002fda000bf04270 */
[----:B------:R-:W-:Y:S05]  /*0070*/  @P0 EXIT ;  /* 0x000000000000094d */ /* 0x000fea0003800000 */
[----:B------:R-:W0:Y:S01]  /*0080*/  LDCU UR5, c[0x0][0x384] ;  /* 0x00007080ff0577ac */ /* 0x000e220008000800 */
[----:B------:R-:W-:Y:S01]  /*0090*/  HFMA2 R3, -RZ, RZ, 0, 0 ;  /* 0x00000000ff037431 */ /* 0x000fe200000001ff */
[----:B------:R-:W1:Y:S01]  /*00a0*/  LDCU.64 UR10, c[0x0][0x358] ;  /* 0x00006b00ff0a77ac */ /* 0x000e620008000a00 */
[----:B0-----:R-:W-:-:S09]  /*00b0*/  UISETP.GE.AND UP0, UPT, UR5, 0x1, UPT ;  /* 0x000000010500788c */ /* 0x001fd2000bf06270 */
[----:B-1----:R-:W-:Y:S05]  /*00c0*/  BRA.U !UP0, `(.L_x_0) ;  /* 0x0000000908ec7547 */ /* 0x002fea000b800000 */
[----:B------:R-:W-:Y:S02]  /*00d0*/  UISETP.GE.U32.AND UP1, UPT, UR5, 0x8, UPT ;  /* 0x000000080500788c */ /* 0x000fe4000bf26070 */
[----:B------:R-:W-:Y:S01]  /*00e0*/  IMAD R0, R9, UR5, RZ ;  /* 0x0000000509007c24 */ /* 0x000fe2000f8e02ff */
[----:B------:R-:W-:Y:S01]  /*00f0*/  ULOP3.LUT UR8, UR5, 0x7, URZ, 0xc0, !UPT ;  /* 0x0000000705087892 */ /* 0x000fe2000f8ec0ff */
[----:B------:R-:W-:Y:S01]  /*0100*/  MOV R3, RZ ;  /* 0x000000ff00037202 */ /* 0x000fe20000000f00 */
[----:B------:R-:W-:Y:S02]  /*0110*/  UMOV UR4, URZ ;  /* 0x000000ff00047c82 */ /* 0x000fe40008000000 */
[----:B------:R-:W-:Y:S02]  /*0120*/  UISETP.NE.AND UP0, UPT, UR8, URZ, UPT ;  /* 0x000000ff0800728c */ /* 0x000fe4000bf05270 */
[----:B------:R-:W-:Y:S09]  /*0130*/  BRA.U !UP1, `(.L_x_1) ;  /* 0x0000000509607547 */ /* 0x000ff2000b800000 */
[----:B------:R-:W0:Y:S01]  /*0140*/  LDCU.64 UR6, c[0x0][0x388] ;  /* 0x00007100ff0677ac */ /* 0x000e220008000a00 */
[----:B------:R-:W-:Y:S02]  /*0150*/  MOV R3, RZ ;  /* 0x000000ff00037202 */ /* 0x000fe40000000f00 */
[----:B------:R-:W-:Y:S01]  /*0160*/  MOV R2, R0 ;  /* 0x0000000000027202 */ /* 0x000fe20000000f00 */
[----:B------:R-:W-:-:S04]  /*0170*/  ULOP3.LUT UR4, UR5, 0x7ffffff8, URZ, 0xc0, !UPT ;  /* 0x7ffffff805047892 */ /* 0x000fc8000f8ec0ff */
[----:B------:R-:W-:Y:S02]  /*0180*/  UIADD3 UR9, UPT, UPT, -UR4, URZ, URZ ;  /* 0x000000ff04097290 */ /* 0x000fe4000fffe1ff */
[----:B0-----:R-:W-:-:S04]  /*0190*/  UIADD3 UR5, UP1, UPT, UR6, 0x10, URZ ;  /* 0x0000001006057890 */ /* 0x001fc8000ff3e0ff */
[----:B------:R-:W-:-:S12]  /*01a0*/  UIADD3.X UR6, UPT, UPT, URZ, UR7, URZ, UP1, !UPT ;  /* 0x00000007ff067290 */ /* 0x000fd80008ffe4ff */
.L_x_2:
[----:B------:R-:W-:Y:S02]  /*01b0*/  MOV R18, UR5 ;  /* 0x0000000500127c02 */ /* 0x000fe40008000f00 */
[----:B------:R-:W-:-:S03]  /*01c0*/  MOV R19, UR6 ;  /* 0x0000000600137c02 */ /* 0x000fc60008000f00 */
[----:B------:R-:W-:-:S05]  /*01d0*/  IMAD.WIDE R18, R2, 0x4, R18 ;  /* 0x0000000402127825 */ /* 0x000fca00078e0212 */
[----:B------:R-:W2:Y:S04]  /*01e0*/  LDG.E R12, desc[UR10][R18.64+-0x10] ;  /* 0xfffff00a120c7981 */ /* 0x000ea8000c1e1900 */
[----:B------:R-:W3:Y:S04]  /*01f0*/  LDG.E R16, desc[UR10][R18.64+-0x8] ;  /* 0xfffff80a12107981 */ /* 0x000ee8000c1e1900 */
[----:B------:R-:W4:Y:S04]  /*0200*/  LDG.E R20, desc[UR10][R18.64+-0xc] ;  /* 0xfffff40a12147981 */ /* 0x000f28000c1e1900 */
[----:B------:R-:W5:Y:S04]  /*0210*/  LDG.E R14, desc[UR10][R18.64+-0x4] ;  /* 0xfffffc0a120e7981 */ /* 0x000f68000c1e1900 */
[----:B------:R-:W5:Y:S04]  /*0220*/  LDG.E R8, desc[UR10][R18.64] ;  /* 0x0000000a12087981 */ /* 0x000f68000c1e1900 */
[----:B------:R-:W5:Y:S04]  /*0230*/  LDG.E R5, desc[UR10][R18.64+0x4] ;  /* 0x0000040a12057981 */ /* 0x000f68000c1e1900 */
[----:B------:R-:W5:Y:S04]  /*0240*/  LDG.E R4, desc[UR10][R18.64+0x8] ;  /* 0x0000080a12047981 */ /* 0x000f68000c1e1900 */
[----:B------:R0:W5:Y:S01]  /*0250*/  LDG.E R6, desc[UR10][R18.64+0xc] ;  /* 0x00000c0a12067981 */ /* 0x000162000c1e1900 */
[----:B------:R-:W-:Y:S01]  /*0260*/  HFMA2 R11, -RZ, RZ, 0.96630859375, -0.0022525787353515625 ;  /* 0x3bbb989dff0b7431 */ /* 0x000fe200000001ff */
[----:B------:R-:W-:Y:S01]  /*0270*/  MOV R10, 0x437c0000 ;  /* 0x437c0000000a7802 */ /* 0x000fe20000000f00 */
[----:B------:R-:W-:-:S04]  /*0280*/  UIADD3 UR9, UPT, UPT, UR9, 0x8, URZ ;  /* 0x0000000809097890 */ /* 0x000fc8000fffe0ff */
[----:B------:R-:W-:Y:S01]  /*0290*/  UISETP.NE.AND UP1, UPT, UR9, URZ, UPT ;  /* 0x000000ff0900728c */ /* 0x000fe2000bf25270 */
[----:B------:R-:W-:Y:S01]  /*02a0*/  IADD3 R2, PT, PT, R2, 0x8, RZ ;  /* 0x0000000802027810 */ /* 0x000fe20007ffe0ff */
[----:B--2---:R-:W-:-:S04]  /*02b0*/  FFMA.SAT R13, R12, R11, 0.5 ;  /* 0x3f0000000c0d7423 */ /* 0x004fc8000000200b */
[----:B------:R-:W-:-:S04]  /*02c0*/  FFMA.RM R13, R13, R10, 12582913 ;  /* 0x4b4000010d0d7423 */ /* 0x000fc8000000400a */
[----:B------:R-:W-:Y:S01]  /*02d0*/  FADD R15, R13, -12583039 ;  /* 0xcb40007f0d0f7421 */ /* 0x000fe20000000000 */
[----:B---3--:R-:W-:-:S03]  /*02e0*/  FFMA.SAT R21, R16, R11, 0.5 ;  /* 0x3f00000010157423 */ /* 0x008fc6000000200b */
[----:B------:R-:W-:Y:S01]  /*02f0*/  FFMA R15, R12, 1.4426950216293334961, -R15 ;  /* 0x3fb8aa3b0c0f7823 */ /* 0x000fe2000000080f */
[----:B----4-:R-:W-:-:S03]  /*0300*/  FFMA.SAT R7, R20, R11, 0.5 ;  /* 0x3f00000014077423 */ /* 0x010fc6000000200b */
[----:B0-----:R-:W-:Y:S01]  /*0310*/  FFMA R18, R12, 1.925963033500011079e-08, R15 ;  /* 0x32a570600c127823 */ /* 0x001fe2000000000f */
[-C--:B------:R-:W-:Y:S01]  /*0320*/  FFMA.RM R12, R21, R10.reuse, 12582913 ;  /* 0x4b400001150c7423 */ /* 0x080fe2000000400a */
[-C--:B-----5:R-:W-:Y:S01]  /*0330*/  FFMA.SAT R15, R14, R11.reuse, 0.5 ;  /* 0x3f0000000e0f7423 */ /* 0x0a0fe2000000200b */
[-C--:B------:R-:W-:Y:S02]  /*0340*/  FFMA.RM R7, R7, R10.reuse, 12582913 ;  /* 0x4b40000107077423 */ /* 0x080fe4000000400a */
[----:B------:R-:W-:Y:S01]  /*0350*/  FADD R19, R12, -12583039 ;  /* 0xcb40007f0c137421 */ /* 0x000fe20000000000 */
[----:B------:R-:W-:Y:S01]  /*0360*/  FFMA.RM R15, R15, R10, 12582913 ;  /* 0x4b4000010f0f7423 */ /* 0x000fe2000000400a */
[----:B------:R-:W-:Y:S01]  /*0370*/  FADD R17, R7, -12583039 ;  /* 0xcb40007f07117421 */ /* 0x000fe20000000000 */
[----:B------:R-:W-:Y:S01]  /*0380*/  FFMA.SAT R23, R8, R11, 0.5 ;  /* 0x3f00000008177423 */ /* 0x000fe2000000200b */
[----:B------:R-:W-:Y:S01]  /*0390*/  FFMA R19, R16, 1.4426950216293334961, -R19 ;  /* 0x3fb8aa3b10137823 */ /* 0x000fe20000000813 */
[----:B------:R-:W-:Y:S01]  /*03a0*/  FADD R21, R15, -12583039 ;  /* 0xcb40007f0f157421 */ /* 0x000fe20000000000 */
[----:B------:R-:W-:-:S02]  /*03b0*/  FFMA R17, R20, 1.4426950216293334961, -R17 ;  /* 0x3fb8aa3b14117823 */ /* 0x000fc40000000811 */
[----:B------:R-:W-:Y:S01]  /*03c0*/  FFMA R19, R16, 1.925963033500011079e-08, R19 ;  /* 0x32a5706010137823 */ /* 0x000fe20000000013 */
[-C--:B------:R-:W-:Y:S01]  /*03d0*/  FFMA.RM R16, R23, R10.reuse, 12582913 ;  /* 0x4b40000117107423 */ /* 0x080fe2000000400a */
[----:B------:R-:W-:Y:S01]  /*03e0*/  FFMA R21, R14, 1.4426950216293334961, -R21 ;  /* 0x3fb8aa3b0e157823 */ /* 0x000fe20000000815 */
[-C--:B------:R-:W-:Y:S01]  /*03f0*/  FFMA.SAT R25, R5, R11.reuse, 0.5 ;  /* 0x3f00000005197423 */ /* 0x080fe2000000200b */
[----:B------:R-:W-:Y:S01]  /*0400*/  FFMA R17, R20, 1.925963033500011079e-08, R17 ;  /* 0x32a5706014117823 */ /* 0x000fe20000000011 */
[----:B------:R-:W-:Y:S01]  /*0410*/  FADD R23, R16, -12583039 ;  /* 0xcb40007f10177421 */ /* 0x000fe20000000000 */
[----:B------:R-:W-:Y:S01]  /*0420*/  FFMA R20, R14, 1.925963033500011079e-08, R21 ;  /* 0x32a570600e147823 */ /* 0x000fe20000000015 */
[----:B------:R-:W-:Y:S01]  /*0430*/  FFMA.RM R14, R25, R10, 12582913 ;  /* 0x4b400001190e7423 */ /* 0x000fe2000000400a */
[----:B------:R-:W0:Y:S01]  /*0440*/  MUFU.EX2 R18, R18 ;  /* 0x0000001200127308 */ /* 0x000e220000000800 */
[----:B------:R-:W-:Y:S01]  /*0450*/  FFMA R23, R8, 1.4426950216293334961, -R23 ;  /* 0x3fb8aa3b08177823 */ /* 0x000fe20000000817 */
[----:B------:R-:W-:Y:S01]  /*0460*/  FFMA.SAT R25, R4, R11, 0.5 ;  /* 0x3f00000004197423 */ /* 0x000fe2000000200b */
[----:B------:R-:W-:-:S02]  /*0470*/  FADD R22, R14, -12583039 ;  /* 0xcb40007f0e167421 */ /* 0x000fc40000000000 */
[----:B------:R-:W-:Y:S01]  /*0480*/  FFMA R21, R8, 1.925963033500011079e-08, R23 ;  /* 0x32a5706008157823 */ /* 0x000fe20000000017 */
[-C--:B------:R-:W-:Y:S02]  /*0490*/  FFMA.RM R8, R25, R10.reuse, 12582913 ;  /* 0x4b40000119087423 */ /* 0x080fe4000000400a */
[----:B------:R-:W1:Y:S01]  /*04a0*/  MUFU.EX2 R17, R17 ;  /* 0x0000001100117308 */ /* 0x000e620000000800 */
[----:B------:R-:W-:Y:S01]  /*04b0*/  FFMA.SAT R23, R6, R11, 0.5 ;  /* 0x3f00000006177423 */ /* 0x000fe2000000200b */
[----:B------:R-:W-:Y:S01]  /*04c0*/  FFMA R22, R5, 1.4426950216293334961, -R22 ;  /* 0x3fb8aa3b05167823 */ /* 0x000fe20000000816 */
[----:B------:R-:W-:Y:S02]  /*04d0*/  FADD R11, R8, -12583039 ;  /* 0xcb40007f080b7421 */ /* 0x000fe40000000000 */
[----:B------:R-:W-:-:S03]  /*04e0*/  FFMA.RM R10, R23, R10, 12582913 ;  /* 0x4b400001170a7423 */ /* 0x000fc6000000400a */
[----:B------:R-:W2:Y:S01]  /*04f0*/  MUFU.EX2 R19, R19 ;  /* 0x0000001300137308 */ /* 0x000ea20000000800 */
[----:B------:R-:W-:Y:S01]  /*0500*/  FFMA R5, R5, 1.925963033500011079e-08, R22 ;  /* 0x32a5706005057823 */ /* 0x000fe20000000016 */
[----:B------:R-:W-:Y:S01]  /*0510*/  SHF.L.U32 R22, R13, 0x17, RZ ;  /* 0x000000170d167819 */ /* 0x000fe200000006ff */
[----:B------:R-:W-:Y:S01]  /*0520*/  FFMA R11, R4, 1.4426950216293334961, -R11 ;  /* 0x3fb8aa3b040b7823 */ /* 0x000fe2000000080b */
[----:B------:R-:W-:-:S04]  /*0530*/  FADD R13, R10, -12583039 ;  /* 0xcb40007f0a0d7421 */ /* 0x000fc80000000000 */
[----:B------:R-:W3:Y:S01]  /*0540*/  MUFU.EX2 R20, R20 ;  /* 0x0000001400147308 */ /* 0x000ee20000000800 */
[----:B------:R-:W-:Y:S01]  /*0550*/  SHF.L.U32 R7, R7, 0x17, RZ ;  /* 0x0000001707077819 */ /* 0x000fe200000006ff */
[----:B0-----:R-:W-:Y:S01]  /*0560*/  FFMA R18, R22, R18, R3 ;  /* 0x0000001216127223 */ /* 0x001fe20000000003 */
[----:B------:R-:W-:Y:S01]  /*0570*/  FFMA R11, R4, 1.925963033500011079e-08, R11 ;  /* 0x32a57060040b7823 */ /* 0x000fe2000000000b */
[----:B------:R-:W-:-:S04]  /*0580*/  FFMA R13, R6, 1.4426950216293334961, -R13 ;  /* 0x3fb8aa3b060d7823 */ /* 0x000fc8000000080d */
[----:B------:R-:W0:Y:S01]  /*0590*/  MUFU.EX2 R21, R21 ;  /* 0x0000001500157308 */ /* 0x000e220000000800 */
[----:B------:R-:W-:Y:S01]  /*05a0*/  SHF.L.U32 R3, R12, 0x17, RZ ;  /* 0x000000170c037819 */ /* 0x000fe200000006ff */
[----:B-1----:R-:W-:Y:S01]  /*05b0*/  FFMA R18, R7, R17, R18 ;  /* 0x0000001107127223 */ /* 0x002fe20000000012 */
[----:B------:R-:W-:Y:S01]  /*05c0*/  FFMA R13, R6, 1.925963033500011079e-08, R13 ;  /* 0x32a57060060d7823 */ /* 0x000fe2000000000d */
[----:B------:R-:W-:-:S04]  /*05d0*/  SHF.L.U32 R4, R15, 0x17, RZ ;  /* 0x000000170f047819 */ /* 0x000fc800000006ff */
[----:B------:R-:W1:Y:S01]  /*05e0*/  MUFU.EX2 R5, R5 ;  /* 0x0000000500057308 */ /* 0x000e620000000800 */
[----:B--2---:R-:W-:Y:S01]  /*05f0*/  FFMA R3, R3, R19, R18 ;  /* 0x0000001303037223 */ /* 0x004fe20000000012 */
[----:B------:R-:W-:-:S06]  /*0600*/  SHF.L.U32 R7, R16, 0x17, RZ ;  /* 0x0000001710077819 */ /* 0x000fcc00000006ff */
[----:B------:R-:W2:Y:S01]  /*0610*/  MUFU.EX2 R11, R11 ;  /* 0x0000000b000b7308 */ /* 0x000ea20000000800 */
[----:B---3--:R-:W-:Y:S01]  /*0620*/  FFMA R4, R4, R20, R3 ;  /* 0x0000001404047223 */ /* 0x008fe20000000003 */
[----:B------:R-:W-:-:S06]  /*0630*/  SHF.L.U32 R3, R14, 0x17, RZ ;  /* 0x000000170e037819 */ /* 0x000fcc00000006ff */
[----:B------:R-:W3:Y:S01]  /*0640*/  MUFU.EX2 R13, R13 ;  /* 0x0000000d000d7308 */ /* 0x000ee20000000800 */
[----:B0-----:R-:W-:Y:S01]  /*0650*/  FFMA R4, R7, R21, R4 ;  /* 0x0000001507047223 */ /* 0x001fe20000000004 */
[----:B------:R-:W-:-:S03]  /*0660*/  SHF.L.U32 R8, R8, 0x17, RZ ;  /* 0x0000001708087819 */ /* 0x000fc600000006ff */
[----:B-1----:R-:W-:Y:S01]  /*0670*/  FFMA R3, R3, R5, R4 ;  /* 0x0000000503037223 */ /* 0x002fe20000000004 */
[----:B------:R-:W-:-:S03]  /*0680*/  SHF.L.U32 R10, R10, 0x17, RZ ;  /* 0x000000170a0a7819 */ /* 0x000fc600000006ff */
[----:B--2---:R-:W-:-:S04]  /*0690*/  FFMA R3, R8, R11, R3 ;  /* 0x0000000b08037223 */ /* 0x004fc80000000003 */
[----:B---3--:R-:W-:Y:S01]  /*06a0*/  FFMA R3, R10, R13, R3 ;  /* 0x0000000d0a037223 */ /* 0x008fe20000000003 */
[----:B------:R-:W-:Y:S06]  /*06b0*/  BRA.U UP1, `(.L_x_2) ;  /* 0xfffffff901bc7547 */ /* 0x000fec000b83ffff */
.L_x_1:
[----:B------:R-:W-:Y:S05]  /*06c0*/  BRA.U !UP0, `(.L_x_0) ;  /* 0x00000005086c7547 */ /* 0x000fea000b800000 */
[----:B------:R-:W0:Y:S01]  /*06d0*/  LDCU UR5, c[0x0][0x384] ;  /* 0x00007080ff0577ac */ /* 0x000e220008000800 */
[----:B------:R-:W-:Y:S02]  /*06e0*/  UISETP.GE.U32.AND UP0, UPT, UR8, 0x4, UPT ;  /* 0x000000040800788c */ /* 0x000fe4000bf06070 */
[----:B0-----:R-:W-:-:S04]  /*06f0*/  ULOP3.LUT UR6, UR5, 0x3, URZ, 0xc0, !UPT ;  /* 0x0000000305067892 */ /* 0x001fc8000f8ec0ff */
[----:B------:R-:W-:-:S03]  /*0700*/  UISETP.NE.AND UP1, UPT, UR6, URZ, UPT ;  /* 0x000000ff0600728c */ /* 0x000fc6000bf25270 */
[----:B------:R-:W-:Y:S08]  /*0710*/  BRA.U !UP0, `(.L_x_3) ;  /* 0x0000000108a87547 */ /* 0x000ff0000b800000 */
[----:B------:R-:W0:Y:S01]  /*0720*/  LDC.64 R10, c[0x0][0x388] ;  /* 0x0000e200ff0a7b82 */ /* 0x000e220000000a00 */
[----:B------:R-:W-:-:S05]  /*0730*/  IADD3 R5, PT, PT, R0, UR4, RZ ;  /* 0x0000000400057c10 */ /* 0x000fca000fffe0ff */
[----:B0-----:R-:W-:-:S05]  /*0740*/  IMAD.WIDE R10, R5, 0x4, R10 ;  /* 0x00000004050a7825 */ /* 0x001fca00078e020a */
[----:B------:R-:W2:Y:S04]  /*0750*/  LDG.E R7, desc[UR10][R10.64] ;  /* 0x0000000a0a077981 */ /* 0x000ea8000c1e1900 */
[----:B------:R-:W3:Y:S04]  /*0760*/  LDG.E R12, desc[UR10][R10.64+0x4] ;  /* 0x0000040a0a0c7981 */ /* 0x000ee8000c1e1900 */
[----:B------:R-:W4:Y:S04]  /*0770*/  LDG.E R6, desc[UR10][R10.64+0x8] ;  /* 0x0000080a0a067981 */ /* 0x000f28000c1e1900 */
[----:B------:R-:W5:Y:S01]  /*0780*/  LDG.E R4, desc[UR10][R10.64+0xc] ;  /* 0x00000c0a0a047981 */ /* 0x000f62000c1e1900 */
[----:B------:R-:W-:Y:S01]  /*0790*/  HFMA2 R15, -RZ, RZ, 0.96630859375, -0.0022525787353515625 ;  /* 0x3bbb989dff0f7431 */ /* 0x000fe200000001ff */
[----:B------:R-:W-:Y:S01]  /*07a0*/  MOV R17, 0x437c0000 ;  /* 0x437c000000117802 */ /* 0x000fe20000000f00 */
[----:B------:R-:W-:-:S03]  /*07b0*/  UIADD3 UR4, UPT, UPT, UR4, 0x4, URZ ;  /* 0x0000000404047890 */ /* 0x000fc6000fffe0ff */
[----:B--2---:R-:W-:-:S04]  /*07c0*/  FFMA.SAT R5, R7, R15, 0.5 ;  /* 0x3f00000007057423 */ /* 0x004fc8000000200f */
[----:B------:R-:W-:Y:S01]  /*07d0*/  FFMA.RM R5, R5, R17, 12582913 ;  /* 0x4b40000105057423 */ /* 0x000fe20000004011 */
[----:B---3--:R-:W-:-:S03]  /*07e0*/  FFMA.SAT R2, R12, R15, 0.5 ;  /* 0x3f0000000c027423 */ /* 0x008fc6000000200f */
[----:B------:R-:W-:Y:S01]  /*07f0*/  FADD R8, R5, -12583039 ;  /* 0xcb40007f05087421 */ /* 0x000fe20000000000 */
[----:B------:R-:W-:Y:S01]  /*0800*/  FFMA.RM R2, R2, R17, 12582913 ;  /* 0x4b40000102027423 */ /* 0x000fe20000004011 */
[-C--:B----4-:R-:W-:Y:S02]  /*0810*/  FFMA.SAT R14, R6, R15.reuse, 0.5 ;  /* 0x3f000000060e7423 */ /* 0x090fe4000000200f */
[C---:B------:R-:W-:Y:S01]  /*0820*/  FFMA R8, R7.reuse, 1.4426950216293334961, -R8 ;  /* 0x3fb8aa3b07087823 */ /* 0x040fe20000000808 */
[----:B------:R-:W-:Y:S01]  /*0830*/  FADD R13, R2, -12583039 ;  /* 0xcb40007f020d7421 */ /* 0x000fe20000000000 */
[----:B-----5:R-:W-:Y:S02]  /*0840*/  FFMA.SAT R10, R4, R15, 0.5 ;  /* 0x3f000000040a7423 */ /* 0x020fe4000000200f */
[----:B------:R-:W-:Y:S01]  /*0850*/  FFMA R8, R7, 1.925963033500011079e-08, R8 ;  /* 0x32a5706007087823 */ /* 0x000fe20000000008 */
[-C--:B------:R-:W-:Y:S01]  /*0860*/  FFMA.RM R7, R14, R17.reuse, 12582913 ;  /* 0x4b4000010e077423 */ /* 0x080fe20000004011 */
[----:B------:R-:W-:Y:S01]  /*0870*/  FFMA R13, R12, 1.4426950216293334961, -R13 ;  /* 0x3fb8aa3b0c0d7823 */ /* 0x000fe2000000080d */
[----:B------:R-:W-:-:S02]  /*0880*/  FFMA.RM R10, R10, R17, 12582913 ;  /* 0x4b4000010a0a7423 */ /* 0x000fc40000004011 */
[C---:B------:R-:W-:Y:S01]  /*0890*/  FADD R11, R7.reuse, -12583039 ;  /* 0xcb40007f070b7421 */ /* 0x040fe20000000000 */
[----:B------:R-:W-:Y:S01]  /*08a0*/  FFMA R13, R12, 1.925963033500011079e-08, R13 ;  /* 0x32a570600c0d7823 */ /* 0x000fe2000000000d */
[----:B------:R-:W-:Y:S01]  /*08b0*/  FADD R15, R10, -12583039 ;  /* 0xcb40007f0a0f7421 */ /* 0x000fe20000000000 */
[----:B------:R-:W0:Y:S01]  /*08c0*/  MUFU.EX2 R8, R8 ;  /* 0x0000000800087308 */ /* 0x000e220000000800 */
[----:B------:R-:W-:Y:S01]  /*08d0*/  FFMA R11, R6, 1.4426950216293334961, -R11 ;  /* 0x3fb8aa3b060b7823 */ /* 0x000fe2000000080b */
[----:B------:R-:W-:Y:S01]  /*08e0*/  SHF.L.U32 R7, R7, 0x17, RZ ;  /* 0x0000001707077819 */ /* 0x000fe200000006ff */
[----:B------:R-:W-:Y:S02]  /*08f0*/  FFMA R15, R4, 1.4426950216293334961, -R15 ;  /* 0x3fb8aa3b040f7823 */ /* 0x000fe4000000080f */
[----:B------:R-:W-:Y:S02]  /*0900*/  FFMA R11, R6, 1.925963033500011079e-08, R11 ;  /* 0x32a57060060b7823 */ /* 0x000fe4000000000b */
[----:B------:R-:W-:Y:S01]  /*0910*/  FFMA R15, R4, 1.925963033500011079e-08, R15 ;  /* 0x32a57060040f7823 */ /* 0x000fe2000000000f */
[----:B------:R-:W1:Y:S01]  /*0920*/  MUFU.EX2 R13, R13 ;  /* 0x0000000d000d7308 */ /* 0x000e620000000800 */
[----:B------:R-:W-:-:S02]  /*0930*/  SHF.L.U32 R4, R5, 0x17, RZ ;  /* 0x0000001705047819 */ /* 0x000fc400000006ff */
[----:B------:R-:W-:-:S05]  /*0940*/  SHF.L.U32 R5, R2, 0x17, RZ ;  /* 0x0000001702057819 */ /* 0x000fca00000006ff */
[----:B------:R-:W2:Y:S01]  /*0950*/  MUFU.EX2 R11, R11 ;  /* 0x0000000b000b7308 */ /* 0x000ea20000000800 */
[----:B0-----:R-:W-:Y:S01]  /*0960*/  FFMA R4, R4, R8, R3 ;  /* 0x0000000804047223 */ /* 0x001fe20000000003 */
[----:B------:R-:W-:-:S06]  /*0970*/  SHF.L.U32 R3, R10, 0x17, RZ ;  /* 0x000000170a037819 */ /* 0x000fcc00000006ff */
[----:B------:R-:W0:Y:S01]  /*0980*/  MUFU.EX2 R15, R15 ;  /* 0x0000000f000f7308 */ /* 0x000e220000000800 */
[----:B-1----:R-:W-:-:S04]  /*0990*/  FFMA R4, R5, R13, R4 ;  /* 0x0000000d05047223 */ /* 0x002fc80000000004 */
[----:B--2---:R-:W-:-:S04]  /*09a0*/  FFMA R4, R7, R11, R4 ;  /* 0x0000000b07047223 */ /* 0x004fc80000000004 */
[----:B0-----:R-:W-:-:S07]  /*09b0*/  FFMA R3, R3, R15, R4 ;  /* 0x0000000f03037223 */ /* 0x001fce0000000004 */
.L_x_3:
[----:B------:R-:W-:Y:S05]  /*09c0*/  BRA.U !UP1, `(.L_x_0) ;  /* 0x0000000109ac7547 */ /* 0x000fea000b800000 */
[----:B------:R-:W-:Y:S02]  /*09d0*/  UISETP.NE.AND UP0, UPT, UR6, 0x1, UPT ;  /* 0x000000010600788c */ /* 0x000fe4000bf05270 */
[----:B------:R-:W-:-:S04]  /*09e0*/  ULOP3.LUT UR5, UR5, 0x1, URZ, 0xc0, !UPT ;  /* 0x0000000105057892 */ /* 0x000fc8000f8ec0ff */
[----:B------:R-:W-:-:S03]  /*09f0*/  UISETP.NE.U32.AND UP1, UPT, UR5, 0x1, UPT ;  /* 0x000000010500788c */ /* 0x000fc6000bf25070 */
[----:B------:R-:W-:Y:S08]  /*0a00*/  BRA.U !UP0, `(.L_x_4) ;  /* 0x0000000108607547 */ /* 0x000ff0000b800000 */
[----:B------:R-:W0:Y:S01]  /*0a10*/  LDC.64 R4, c[0x0][0x388] ;  /* 0x0000e200ff047b82 */ /* 0x000e220000000a00 */
[----:B------:R-:W-:-:S05]  /*0a20*/  IADD3 R7, PT, PT, R0, UR4, RZ ;  /* 0x0000000400077c10 */ /* 0x000fca000fffe0ff */
[----:B0-----:R-:W-:-:S05]  /*0a30*/  IMAD.WIDE R4, R7, 0x4, R4 ;  /* 0x0000000407047825 */ /* 0x001fca00078e0204 */
[----:B------:R-:W2:Y:S04]  /*0a40*/  LDG.E R2, desc[UR10][R4.64] ;  /* 0x0000000a04027981 */ /* 0x000ea8000c1e1900 */
[----:B------:R-:W3:Y:S01]  /*0a50*/  LDG.E R8, desc[UR10][R4.64+0x4] ;  /* 0x0000040a04087981 */ /* 0x000ee2000c1e1900 */
        /* <DEDUP_REMOVED lines=8> */
[----:B------:R-:W-:Y:S02]  /*0ae0*/  SHF.L.U32 R6, R6, 0x17, RZ ;  /* 0x0000001706067819 */ /* 0x000fe400000006ff */
[----:B------:R-:W-:Y:S01]  /*0af0*/  FFMA R7, R2, 1.4426950216293334961, -R7 ;  /* 0x3fb8aa3b02077823 */ /* 0x000fe20000000807 */
[C---:B------:R-:W-:Y:S01]  /*0b00*/  FADD R11, R10.reuse, -12583039 ;  /* 0xcb40007f0a0b7421 */ /* 0x040fe20000000000 */
[----:B------:R-:W-:Y:S02]  /*0b10*/  SHF.L.U32 R10, R10, 0x17, RZ ;  /* 0x000000170a0a7819 */ /* 0x000fe400000006ff */
[----:B------:R-:W-:Y:S01]  /*0b20*/  FFMA R7, R2, 1.925963033500011079e-08, R7 ;  /* 0x32a5706002077823 */ /* 0x000fe20000000007 */
[----:B------:R-:W-:-:S04]  /*0b30*/  FFMA R11, R8, 1.4426950216293334961, -R11 ;  /* 0x3fb8aa3b080b7823 */ /* 0x000fc8000000080b */
[----:B------:R-:W-:Y:S01]  /*0b40*/  FFMA R11, R8, 1.925963033500011079e-08, R11 ;  /* 0x32a57060080b7823 */ /* 0x000fe2000000000b */
[----:B------:R-:W0:Y:S08]  /*0b50*/  MUFU.EX2 R7, R7 ;  /* 0x0000000700077308 */ /* 0x000e300000000800 */
[----:B------:R-:W1:Y:S01]  /*0b60*/  MUFU.EX2 R11, R11 ;  /* 0x0000000b000b7308 */ /* 0x000e620000000800 */
[----:B0-----:R-:W-:-:S04]  /*0b70*/  FFMA R3, R6, R7, R3 ;  /* 0x0000000706037223 */ /* 0x001fc80000000003 */
[----:B-1----:R-:W-:-:S07]  /*0b80*/  FFMA R3, R10, R11, R3 ;  /* 0x0000000b0a037223 */ /* 0x002fce0000000003 */
.L_x_4:
[----:B------:R-:W-:Y:S05]  /*0b90*/  BRA.U UP1, `(.L_x_0) ;  /* 0x0000000101387547 */ /* 0x000fea000b800000 */
[----:B------:R-:W0:Y:S01]  /*0ba0*/  LDC.64 R4, c[0x0][0x388] ;  /* 0x0000e200ff047b82 */ /* 0x000e220000000a00 */
[----:B------:R-:W-:-:S05]  /*0bb0*/  IADD3 R7, PT, PT, R0, UR4, RZ ;  /* 0x0000000400077c10 */ /* 0x000fca000fffe0ff */
[----:B0-----:R-:W-:-:S06]  /*0bc0*/  IMAD.WIDE R4, R7, 0x4, R4 ;  /* 0x0000000407047825 */ /* 0x001fcc00078e0204 */
[----:B------:R-:W2:Y:S01]  /*0bd0*/  LDG.E R4, desc[UR10][R4.64] ;  /* 0x0000000a04047981 */ /* 0x000ea2000c1e1900 */
[----:B------:R-:W-:Y:S01]  /*0be0*/  HFMA2 R7, -RZ, RZ, 0.96630859375, -0.0022525787353515625 ;  /* 0x3bbb989dff077431 */ /* 0x000fe200000001ff */
[----:B------:R-:W-:-:S04]  /*0bf0*/  MOV R11, 0x437c0000 ;  /* 0x437c0000000b7802 */ /* 0x000fc80000000f00 */
[----:B--2---:R-:W-:-:S04]  /*0c00*/  FFMA.SAT R0, R4, R7, 0.5 ;  /* 0x3f00000004007423 */ /* 0x004fc80000002007 */
[----:B------:R-:W-:-:S04]  /*0c10*/  FFMA.RM R0, R0, R11, 12582913 ;  /* 0x4b40000100007423 */ /* 0x000fc8000000400b */
[C---:B------:R-:W-:Y:S01]  /*0c20*/  FADD R7, R0.reuse, -12583039 ;  /* 0xcb40007f00077421 */ /* 0x040fe20000000000 */
[----:B------:R-:W-:-:S03]  /*0c30*/  SHF.L.U32 R0, R0, 0x17, RZ ;  /* 0x0000001700007819 */ /* 0x000fc600000006ff */
[----:B------:R-:W-:-:S04]  /*0c40*/  FFMA R7, R4, 1.4426950216293334961, -R7 ;  /* 0x3fb8aa3b04077823 */ /* 0x000fc80000000807 */
[----:B------:R-:W-:-:S06]  /*0c50*/  FFMA R7, R4, 1.925963033500011079e-08, R7 ;  /* 0x32a5706004077823 */ /* 0x000fcc0000000007 */
[----:B------:R-:W0:Y:S02]  /*0c60*/  MUFU.EX2 R7, R7 ;  /* 0x0000000700077308 */ /* 0x000e240000000800 */
[----:B0-----:R-:W-:-:S07]  /*0c70*/  FFMA R3, R0, R7, R3 ;  /* 0x0000000700037223 */ /* 0x001fce0000000003 */
.L_x_0:
[----:B------:R-:W0:Y:S02]  /*0c80*/  LDC R0, c[0x0][0x384] ;  /* 0x0000e100ff007b82 */ /* 0x000e240000000800 */
[----:B0-----:R-:W-:-:S13]  /*0c90*/  ISETP.GE.AND P0, PT, R0, 0x1, PT ;  /* 0x000000010000780c */ /* 0x001fda0003f06270 */
[----:B------:R-:W-:Y:S05]  /*0ca0*/  @!P0 EXIT ;  /* 0x000000000000894d */ /* 0x000fea0003800000 */
[C---:B------:R-:W-:Y:S01]  /*0cb0*/  ISETP.GE.U32.AND P0, PT, R0.reuse, 0x8, PT ;  /* 0x000000080000780c */ /* 0x040fe20003f06070 */
[----:B------:R-:W-:Y:S02]  /*0cc0*/  HFMA2 R2, -RZ, RZ, 0, 0 ;  /* 0x00000000ff027431 */ /* 0x000fe400000001ff */
[----:B------:R-:W-:Y:S01]  /*0cd0*/  IMAD R9, R9, R0, RZ ;  /* 0x0000000009097224 */ /* 0x000fe200078e02ff */
[----:B------:R-:W-:-:S09]  /*0ce0*/  LOP3.LUT R16, R0, 0x7, RZ, 0xc0, !PT ;  /* 0x0000000700107812 */ /* 0x000fd200078ec0ff */
[----:B------:R-:W-:Y:S05]  /*0cf0*/  @!P0 BRA `(.L_x_5) ;  /* 0x0000000c006c8947 */ /* 0x000fea0003800000 */
[----:B------:R-:W0:Y:S01]  /*0d00*/  LDCU.64 UR6, c[0x0][0x388] ;  /* 0x00007100ff0677ac */ /* 0x000e220008000a00 */
[----:B------:R-:W-:Y:S02]  /*0d10*/  LOP3.LUT R2, R0, 0x7ffffff8, RZ, 0xc0, !PT ;  /* 0x7ffffff800027812 */ /* 0x000fe400078ec0ff */
[----:B------:R-:W-:Y:S01]  /*0d20*/  MOV R10, R9 ;  /* 0x00000009000a7202 */ /* 0x000fe20000000f00 */
[----:B------:R-:W1:Y:S01]  /*0d30*/  LDCU.64 UR4, c[0x0][0x390] ;  /* 0x00007200ff0477ac */ /* 0x000e620008000a00 */
[----:B------:R-:W-:Y:S01]  /*0d40*/  IADD3 R8, PT, PT, -R2, RZ, RZ ;  /* 0x000000ff02087210 */ /* 0x000fe20007ffe1ff */
[----:B0-----:R-:W-:Y:S02]  /*0d50*/  UIADD3 UR6, UP1, UPT, UR6, 0x10, URZ ;  /* 0x0000001006067890 */ /* 0x001fe4000ff3e0ff */
[----:B-1----:R-:W-:Y:S02]  /*0d60*/  UIADD3 UR4, UP0, UPT, UR4, 0x10, URZ ;  /* 0x0000001004047890 */ /* 0x002fe4000ff1e0ff */
[----:B------:R-:W-:-:S02]  /*0d70*/  UIADD3.X UR7, UPT, UPT, URZ, UR7, URZ, UP1, !UPT ;  /* 0x00000007ff077290 */ /* 0x000fc40008ffe4ff */
[----:B------:R-:W-:-:S12]  /*0d80*/  UIADD3.X UR5, UPT, UPT, URZ, UR5, URZ, UP0, !UPT ;  /* 0x00000005ff057290 */ /* 0x000fd800087fe4ff */
.L_x_22:
[----:B------:R-:W-:Y:S02]  /*0d90*/  MOV R6, UR6 ;  /* 0x0000000600067c02 */ /* 0x000fe40008000f00 */
[----:B0-----:R-:W-:-:S03]  /*0da0*/  MOV R7, UR7 ;  /* 0x0000000700077c02 */ /* 0x001fc60008000f00 */
[----:B------:R-:W-:-:S05]  /*0db0*/  IMAD.WIDE R6, R10, 0x4, R6 ;  /* 0x000000040a067825 */ /* 0x000fca00078e0206 */
[----:B------:R-:W2:Y:S01]  /*0dc0*/  LDG.E R0, desc[UR10][R6.64+-0x10] ;  /* 0xfffff00a06007981 */ /* 0x000ea2000c1e1900 */
[----:B------:R-:W-:Y:S01]  /*0dd0*/  HFMA2 R11, -RZ, RZ, 3.7421875, 0 ;  /* 0x437c0000ff0b7431 */ /* 0x000fe200000001ff */
[----:B------:R-:W-:Y:S01]  /*0de0*/  MOV R5, 0x3bbb989d ;  /* 0x3bbb989d00057802 */ /* 0x000fe20000000f00 */
[----:B------:R-:W0:Y:S01]  /*0df0*/  MUFU.RCP R12, R3 ;  /* 0x00000003000c7308 */ /* 0x000e220000001000 */
[----:B------:R-:W-:Y:S01]  /*0e00*/  IADD3 R8, PT, PT, R8, 0x8, RZ ;  /* 0x0000000808087810 */ /* 0x000fe20007ffe0ff */
[----:B------:R-:W-:Y:S03]  /*0e10*/  BSSY.RECONVERGENT B2, `(.L_x_6) ;  /* 0x0000016000027945 */ /* 0x000fe60003800200 */
[----:B------:R-:W-:Y:S01]  /*0e20*/  ISETP.NE.AND P2, PT, R8, RZ, PT ;  /* 0x000000ff0800720c */ /* 0x000fe20003f45270 */
[----:B--2---:R-:W-:-:S04]  /*0e30*/  FFMA.SAT R4, R0, R5, 0.5 ;  /* 0x3f00000000047423 */ /* 0x004fc80000002005 */
[----:B------:R-:W-:-:S04]  /*0e40*/  FFMA.RM R4, R4, R11, 12582913 ;  /* 0x4b40000104047423 */ /* 0x000fc8000000400b */
[----:B------:R-:W-:-:S04]  /*0e50*/  FADD R5, R4, -12583039 ;  /* 0xcb40007f04057421 */ /* 0x000fc80000000000 */
[----:B------:R-:W-:-:S04]  /*0e60*/  FFMA R5, R0, 1.4426950216293334961, -R5 ;  /* 0x3fb8aa3b00057823 */ /* 0x000fc80000000805 */
[----:B------:R-:W-:Y:S01]  /*0e70*/  FFMA R11, R0, 1.925963033500011079e-08, R5 ;  /* 0x32a57060000b7823 */ /* 0x000fe20000000005 */
[----:B------:R-:W-:Y:S01]  /*0e80*/  SHF.L.U32 R0, R4, 0x17, RZ ;  /* 0x0000001704007819 */ /* 0x000fe200000006ff */
[----:B0-----:R-:W-:Y:S01]  /*0e90*/  FFMA R5, R12, -R3, 1 ;  /* 0x3f8000000c057423 */ /* 0x001fe20000000803 */
[----:B------:R-:W-:-:S03]  /*0ea0*/  MOV R4, UR4 ;  /* 0x0000000400047c02 */ /* 0x000fc60008000f00 */
[----:B------:R-:W0:Y:S01]  /*0eb0*/  MUFU.EX2 R11, R11 ;  /* 0x0000000b000b7308 */ /* 0x000e220000000800 */
[----:B------:R-:W-:Y:S01]  /*0ec0*/  FFMA R13, R12, R5, R12 ;  /* 0x000000050c0d7223 */ /* 0x000fe2000000000c */
[----:B------:R-:W-:-:S03]  /*0ed0*/  MOV R5, UR5 ;  /* 0x0000000500057c02 */ /* 0x000fc60008000f00 */
[----:B------:R-:W-:-:S04]  /*0ee0*/  IMAD.WIDE R4, R10, 0x4, R4 ;  /* 0x000000040a047825 */ /* 0x000fc800078e0204 */
[----:B0-----:R-:W-:-:S04]  /*0ef0*/  FMUL R0, R0, R11 ;  /* 0x0000000b00007220 */ /* 0x001fc80000400000 */
[----:B------:R-:W0:Y:S01]  /*0f00*/  FCHK P0, R0, R3 ;  /* 0x0000000300007302 */ /* 0x000e220000000000 */
[----:B------:R-:W-:-:S04]  /*0f10*/  FFMA R12, R0, R13, RZ ;  /* 0x0000000d000c7223 */ /* 0x000fc800000000ff */
[----:B------:R-:W-:-:S04]  /*0f20*/  FFMA R11, R12, -R3, R0 ;  /* 0x800000030c0b7223 */ /* 0x000fc80000000000 */
[----:B------:R-:W-:Y:S01]  /*0f30*/  FFMA R11, R13, R11, R12 ;  /* 0x0000000b0d0b7223 */ /* 0x000fe2000000000c */
[----:B0-----:R-:W-:Y:S06]  /*0f40*/  @!P0 BRA `(.L_x_7) ;  /* 0x0000000000088947 */ /* 0x001fec0003800000 */
[----:B------:R-:W-:-:S07]  /*0f50*/  MOV R14, 0xf70 ;  /* 0x00000f70000e7802 */ /* 0x000fce0000000f00 */
[----:B------:R-:W-:Y:S05]  /*0f60*/  CALL.REL.NOINC `($__internal_0_$__cuda_sm3x_div_rn_noftz_f32_slowpath) ;  /* 0x0000001800287944 */ /* 0x000fea0003c00000 */
.L_x_7:
[----:B------:R-:W-:Y:S05]  /*0f70*/  BSYNC.RECONVERGENT B2 ;  /* 0x0000000000027941 */ /* 0x000fea0003800200 */
.L_x_6:
[----:B------:R0:W-:Y:S04]  /*0f80*/  STG.E desc[UR10][R4.64+-0x10], R11 ;  /* 0xfffff00b04007986 */ /* 0x0001e8000c10190a */
[----:B------:R-:W2:Y:S01]  /*0f90*/  LDG.E R0, desc[UR10][R6.64+-0xc] ;  /* 0xfffff40a06007981 */ /* 0x000ea2000c1e1900 */
[----:B------:R-:W-:Y:S01]  /*0fa0*/  HFMA2 R15, -RZ, RZ, 3.7421875, 0 ;  /* 0x437c0000ff0f7431 */ /* 0x000fe200000001ff */
[----:B------:R-:W-:Y:S01]  /*0fb0*/  MOV R13, 0x3bbb989d ;  /* 0x3bbb989d000d7802 */ /* 0x000fe20000000f00 */
[----:B------:R-:W0:Y:S01]  /*0fc0*/  MUFU.RCP R18, R3 ;  /* 0x0000000300127308 */ /* 0x000e220000001000 */
[----:B------:R-:W-:Y:S01]  /*0fd0*/  BSSY.RECONVERGENT B2, `(.L_x_8) ;  /* 0x0000013000027945 */ /* 0x000fe20003800200 */
[----:B0-----:R-:W-:Y:S02]  /*0fe0*/  FFMA R11, R18, -R3, 1 ;  /* 0x3f800000120b7423 */ /* 0x001fe40000000803 */
[----:B--2---:R-:W-:-:S04]  /*0ff0*/  FFMA.SAT R12, R0, R13, 0.5 ;  /* 0x3f000000000c7423 */ /* 0x004fc8000000200d */
[----:B------:R-:W-:-:S04]  /*1000*/  FFMA.RM R12, R12, R15, 12582913 ;  /* 0x4b4000010c0c7423 */ /* 0x000fc8000000400f */
[C---:B------:R-:W-:Y:S01]  /*1010*/  FADD R13, R12.reuse, -12583039 ;  /* 0xcb40007f0c0d7421 */ /* 0x040fe20000000000 */
[----:B------:R-:W-:-:S03]  /*1020*/  SHF.L.U32 R12, R12, 0x17, RZ ;  /* 0x000000170c0c7819 */ /* 0x000fc600000006ff */
[----:B------:R-:W-:-:S04]  /*1030*/  FFMA R13, R0, 1.4426950216293334961, -R13 ;  /* 0x3fb8aa3b000d7823 */ /* 0x000fc8000000080d */
[----:B------:R-:W-:Y:S01]  /*1040*/  FFMA R13, R0, 1.925963033500011079e-08, R13 ;  /* 0x32a57060000d7823 */ /* 0x000fe2000000000d */
[----:B------:R-:W-:-:S05]  /*1050*/  FFMA R0, R18, R11, R18 ;  /* 0x0000000b12007223 */ /* 0x000fca0000000012 */
[----:B------:R-:W0:Y:S02]  /*1060*/  MUFU.EX2 R13, R13 ;  /* 0x0000000d000d7308 */ /* 0x000e240000000800 */
[----:B0-----:R-:W-:-:S06]  /*1070*/  FMUL R14, R12, R13 ;  /* 0x0000000d0c0e7220 */ /* 0x001fcc0000400000 */
[----:B------:R-:W0:Y:S01]  /*1080*/  FCHK P0, R14, R3 ;  /* 0x000000030e007302 */ /* 0x000e220000000000 */
[----:B------:R-:W-:-:S04]  /*1090*/  FFMA R11, R0, R14, RZ ;  /* 0x0000000e000b7223 */ /* 0x000fc800000000ff */
[----:B------:R-:W-:-:S04]  /*10a0*/  FFMA R12, R11, -R3, R14 ;  /* 0x800000030b0c7223 */ /* 0x000fc8000000000e */
[----:B------:R-:W-:Y:S01]  /*10b0*/  FFMA R11, R0, R12, R11 ;  /* 0x0000000c000b7223 */ /* 0x000fe2000000000b */
[----:B0-----:R-:W-:Y:S06]  /*10c0*/  @!P0 BRA `(.L_x_9) ;  /* 0x00000000000c8947 */ /* 0x001fec0003800000 */
[----:B------:R-:W-:Y:S02]  /*10d0*/  MOV R0, R14 ;  /* 0x0000000e00007202 */ /* 0x000fe40000000f00 */
[----:B------:R-:W-:-:S07]  /*10e0*/  MOV R14, 0x1100 ;  /* 0x00001100000e7802 */ /* 0x000fce0000000f00 */
[----:B------:R-:W-:Y:S05]  /*10f0*/  CALL.REL.NOINC `($__internal_0_$__cuda_sm3x_div_rn_noftz_f32_slowpath) ;  /* 0x0000001400c47944 */ /* 0x000fea0003c00000 */
.L_x_9:
[----:B------:R-:W-:Y:S05]  /*1100*/  BSYNC.RECONVERGENT B2 ;  /* 0x0000000000027941 */ /* 0x000fea0003800200 */
.L_x_8:
        /* <DEDUP_REMOVED lines=24> */
.L_x_11:
[----:B------:R-:W-:Y:S05]  /*1290*/  BSYNC.RECONVERGENT B2 ;  /* 0x0000000000027941 */ /* 0x000fea0003800200 */
.L_x_10:
        /* <DEDUP_REMOVED lines=24> */
.L_x_13:
[----:B------:R-:W-:Y:S05]  /*1420*/  BSYNC.RECONVERGENT B2 ;  /* 0x0000000000027941 */ /* 0x000fea0003800200 */
.L_x_12:
        /* <DEDUP_REMOVED lines=24> */
.L_x_15:
[----:B------:R-:W-:Y:S05]  /*15b0*/  BSYNC.RECONVERGENT B2 ;  /* 0x0000000000027941 */ /* 0x000fea0003800200 */
.L_x_14:
        /* <DEDUP_REMOVED lines=24> */
.L_x_17:
[----:B------:R-:W-:Y:S05]  /*1740*/  BSYNC.RECONVERGENT B2 ;  /* 0x0000000000027941 */ /* 0x000fea0003800200 */
.L_x_16:
        /* <DEDUP_REMOVED lines=24> */
.L_x_19:
[----:B------:R-:W-:Y:S05]  /*18d0*/  BSYNC.RECONVERGENT B2 ;  /* 0x0000000000027941 */ /* 0x000fea0003800200 */
.L_x_18:
[----:B------:R0:W-:Y:S04]  /*18e0*/  STG.E desc[UR10][R4.64+0x8], R11 ;  /* 0x0000080b04007986 */ /* 0x0001e8000c10190a */
[----:B------:R1:W2:Y:S01]  /*18f0*/  LDG.E R6, desc[UR10][R6.64+0xc] ;  /* 0x00000c0a06067981 */ /* 0x0002a2000c1e1900 */
[----:B------:R-:W-:Y:S01]  /*1900*/  HFMA2 R15, -RZ, RZ, 3.7421875, 0 ;  /* 0x437c0000ff0f7431 */ /* 0x000fe200000001ff */
[----:B------:R-:W-:Y:S01]  /*1910*/  MOV R13, 0x3bbb989d ;  /* 0x3bbb989d000d7802 */ /* 0x000fe20000000f00 */
[----:B------:R-:W1:Y:S01]  /*1920*/  MUFU.RCP R12, R3 ;  /* 0x00000003000c7308 */ /* 0x000e620000001000 */
[----:B------:R-:W-:Y:S01]  /*1930*/  BSSY.RECONVERGENT B2, `(.L_x_20) ;  /* 0x0000014000027945 */ /* 0x000fe20003800200 */
[----:B-1----:R-:W-:Y:S02]  /*1940*/  FFMA R7, R12, -R3, 1 ;  /* 0x3f8000000c077423 */ /* 0x002fe40000000803 */
[----:B--2---:R-:W-:-:S04]  /*1950*/  FFMA.SAT R0, R6, R13, 0.5 ;  /* 0x3f00000006007423 */ /* 0x004fc8000000200d */
[----:B------:R-:W-:-:S04]  /*1960*/  FFMA.RM R0, R0, R15, 12582913 ;  /* 0x4b40000100007423 */ /* 0x000fc8000000400f */
[C---:B------:R-:W-:Y:S01]  /*1970*/  FADD R13, R0.reuse, -12583039 ;  /* 0xcb40007f000d7421 */ /* 0x040fe20000000000 */
[----:B------:R-:W-:-:S03]  /*1980*/  SHF.L.U32 R0, R0, 0x17, RZ ;  /* 0x0000001700007819 */ /* 0x000fc600000006ff */
[----:B------:R-:W-:-:S04]  /*1990*/  FFMA R13, R6, 1.4426950216293334961, -R13 ;  /* 0x3fb8aa3b060d7823 */ /* 0x000fc8000000080d */
[----:B------:R-:W-:-:S06]  /*19a0*/  FFMA R13, R6, 1.925963033500011079e-08, R13 ;  /* 0x32a57060060d7823 */ /* 0x000fcc000000000d */
[----:B------:R-:W0:Y:S02]  /*19b0*/  MUFU.EX2 R13, R13 ;  /* 0x0000000d000d7308 */ /* 0x000e240000000800 */
[----:B0-----:R-:W-:Y:S01]  /*19c0*/  FMUL R11, R0, R13 ;  /* 0x0000000d000b7220 */ /* 0x001fe20000400000 */
[----:B------:R-:W-:-:S05]  /*19d0*/  FFMA R0, R12, R7, R12 ;  /* 0x000000070c007223 */ /* 0x000fca000000000c */
        /* <DEDUP_REMOVED lines=8> */
[----:B------:R-:W-:-:S07]  /*1a60*/  MOV R7, R11 ;  /* 0x0000000b00077202 */ /* 0x000fce0000000f00 */
.L_x_21:
[----:B------:R-:W-:Y:S05]  /*1a70*/  BSYNC.RECONVERGENT B2 ;  /* 0x0000000000027941 */ /* 0x000fea0003800200 */
.L_x_20:
[----:B------:R0:W-:Y:S01]  /*1a80*/  STG.E desc[UR10][R4.64+0xc], R7 ;  /* 0x00000c0704007986 */ /* 0x0001e2000c10190a */
[----:B------:R-:W-:Y:S01]  /*1a90*/  IADD3 R10, PT, PT, R10, 0x8, RZ ;  /* 0x000000080a0a7810 */ /* 0x000fe20007ffe0ff */
[----:B------:R-:W-:Y:S06]  /*1aa0*/  @P2 BRA `(.L_x_22) ;  /* 0xfffffff000b82947 */ /* 0x000fec000383ffff */
.L_x_5:
[----:B------:R-:W-:-:S13]  /*1ab0*/  ISETP.NE.AND P0, PT, R16, RZ, PT ;  /* 0x000000ff1000720c */ /* 0x000fda0003f05270 */
[----:B------:R-:W-:Y:S05]  /*1ac0*/  @!P0 EXIT ;  /* 0x000000000000894d */ /* 0x000fea0003800000 */
[----:B------:R-:W1:Y:S01]  /*1ad0*/  LDCU UR4, c[0x0][0x384] ;  /* 0x00007080ff0477ac */ /* 0x000e620008000800 */
[----:B------:R-:W-:Y:S01]  /*1ae0*/  ISETP.GE.U32.AND P0, PT, R16, 0x4, PT ;  /* 0x000000041000780c */ /* 0x000fe20003f06070 */
[----:B-1----:R-:W-:-:S12]  /*1af0*/  ULOP3.LUT UR4, UR4, 0x3, URZ, 0xc0, !UPT ;  /* 0x0000000304047892 */ /* 0x002fd8000f8ec0ff */
[----:B------:R-:W-:Y:S05]  /*1b00*/  @!P0 BRA `(.L_x_23) ;  /* 0x0000000400b88947 */ /* 0x000fea0003800000 */
[----:B0-----:R-:W0:Y:S01]  /*1b10*/  LDC.64 R4, c[0x0][0x388] ;  /* 0x0000e200ff047b82 */ /* 0x001e220000000a00 */
[----:B------:R-:W-:-:S05]  /*1b20*/  IADD3 R6, PT, PT, R9, R2, RZ ;  /* 0x0000000209067210 */ /* 0x000fca0007ffe0ff */
[----:B0-----:R-:W-:-:S05]  /*1b30*/  IMAD.WIDE R4, R6, 0x4, R4 ;  /* 0x0000000406047825 */ /* 0x001fca00078e0204 */
[----:B------:R-:W2:Y:S01]  /*1b40*/  LDG.E R0, desc[UR10][R4.64] ;  /* 0x0000000a04007981 */ /* 0x000ea2000c1e1900 */
[----:B------:R-:W-:Y:S01]  /*1b50*/  HFMA2 R7, -RZ, RZ, 0.96630859375, -0.0022525787353515625 ;  /* 0x3bbb989dff077431 */ /* 0x000fe200000001ff */
[----:B------:R-:W-:Y:S01]  /*1b60*/  MOV R8, 0x437c0000 ;  /* 0x437c000000087802 */ /* 0x000fe20000000f00 */
[----:B------:R-:W-:Y:S03]  /*1b70*/  BSSY.RECONVERGENT B2, `(.L_x_24) ;  /* 0x0000015000027945 */ /* 0x000fe60003800200 */
[----:B--2---:R-:W-:-:S04]  /*1b80*/  FFMA.SAT R7, R0, R7, 0.5 ;  /* 0x3f00000000077423 */ /* 0x004fc80000002007 */
[----:B------:R-:W-:Y:S02]  /*1b90*/  FFMA.RM R7, R7, R8, 12582913 ;  /* 0x4b40000107077423 */ /* 0x000fe40000004008 */
[----:B------:R-:W0:Y:S02]  /*1ba0*/  MUFU.RCP R8, R3 ;  /* 0x0000000300087308 */ /* 0x000e240000001000 */
[C---:B------:R-:W-:Y:S01]  /*1bb0*/  FADD R11, R7.reuse, -12583039 ;  /* 0xcb40007f070b7421 */ /* 0x040fe20000000000 */
[----:B------:R-:W-:-:S03]  /*1bc0*/  SHF.L.U32 R7, R7, 0x17, RZ ;  /* 0x0000001707077819 */ /* 0x000fc600000006ff */
[----:B------:R-:W-:-:S04]  /*1bd0*/  FFMA R11, R0, 1.4426950216293334961, -R11 ;  /* 0x3fb8aa3b000b7823 */ /* 0x000fc8000000080b */
[----:B------:R-:W-:-:S04]  /*1be0*/  FFMA R11, R0, 1.925963033500011079e-08, R11 ;  /* 0x32a57060000b7823 */ /* 0x000fc8000000000b */
[----:B------:R-:W1:Y:S01]  /*1bf0*/  MUFU.EX2 R0, R11 ;  /* 0x0000000b00007308 */ /* 0x000e620000000800 */
[----:B0-----:R-:W-:Y:S01]  /*1c00*/  FFMA R13, R8, -R3, 1 ;  /* 0x3f800000080d7423 */ /* 0x001fe20000000803 */
[----:B-1----:R-:W-:-:S03]  /*1c10*/  FMUL R10, R7, R0 ;  /* 0x00000000070a7220 */ /* 0x002fc60000400000 */
[----:B------:R-:W-:-:S03]  /*1c20*/  FFMA R0, R8, R13, R8 ;  /* 0x0000000d08007223 */ /* 0x000fc60000000008 */
        /* <DEDUP_REMOVED lines=9> */
.L_x_25:
[----:B------:R-:W-:Y:S05]  /*1cc0*/  BSYNC.RECONVERGENT B2 ;  /* 0x0000000000027941 */ /* 0x000fea0003800200 */
.L_x_24:
[----:B------:R-:W0:Y:S02]  /*1cd0*/  LDC.64 R10, c[0x0][0x390] ;  /* 0x0000e400ff0a7b82 */ /* 0x000e240000000a00 */
[----:B0-----:R-:W-:-:S05]  /*1ce0*/  IMAD.WIDE R6, R6, 0x4, R10 ;  /* 0x0000000406067825 */ /* 0x001fca00078e020a */
[----:B------:R0:W-:Y:S04]  /*1cf0*/  STG.E desc[UR10][R6.64], R13 ;  /* 0x0000000d06007986 */ /* 0x0001e8000c10190a */
[----:B------:R-:W2:Y:S01]  /*1d00*/  LDG.E R0, desc[UR10][R4.64+0x4] ;  /* 0x0000040a04007981 */ /* 0x000ea2000c1e1900 */
[----:B------:R-:W-:Y:S01]  /*1d10*/  HFMA2 R11, -RZ, RZ, 0.96630859375, -0.0022525787353515625 ;  /* 0x3bbb989dff0b7431 */ /* 0x000fe200000001ff */
[----:B------:R-:W-:Y:S01]  /*1d20*/  MOV R15, 0x437c0000 ;  /* 0x437c0000000f7802 */ /* 0x000fe20000000f00 */
[----:B------:R-:W0:Y:S01]  /*1d30*/  MUFU.RCP R10, R3 ;  /* 0x00000003000a7308 */ /* 0x000e220000001000 */
[----:B------:R-:W-:Y:S01]  /*1d40*/  BSSY.RECONVERGENT B2, `(.L_x_26) ;  /* 0x0000014000027945 */ /* 0x000fe20003800200 */
[----:B0-----:R-:W-:Y:S01]  /*1d50*/  FFMA R13, R10, -R3, 1 ;  /* 0x3f8000000a0d7423 */ /* 0x001fe20000000803 */
        /* <DEDUP_REMOVED lines=18> */
.L_x_27:
[----:B------:R-:W-:Y:S05]  /*1e80*/  BSYNC.RECONVERGENT B2 ;  /* 0x0000000000027941 */ /* 0x000fea0003800200 */
.L_x_26:
        /* <DEDUP_REMOVED lines=25> */
.L_x_29:
[----:B------:R-:W-:Y:S05]  /*2020*/  BSYNC.RECONVERGENT B2 ;  /* 0x0000000000027941 */ /* 0x000fea0003800200 */
.L_x_28:
[----:B------:R0:W-:Y:S04]  /*2030*/  STG.E desc[UR10][R6.64+0x8], R13 ;  /* 0x0000080d06007986 */ /* 0x0001e8000c10190a */
[----:B------:R1:W2:Y:S01]  /*2040*/  LDG.E R4, desc[UR10][R4.64+0xc] ;  /* 0x00000c0a04047981 */ /* 0x0002a2000c1e1900 */
[----:B------:R-:W-:Y:S01]  /*2050*/  HFMA2 R11, -RZ, RZ, 0.96630859375, -0.0022525787353515625 ;  /* 0x3bbb989dff0b7431 */ /* 0x000fe200000001ff */
[----:B------:R-:W-:Y:S01]  /*2060*/  MOV R15, 0x437c0000 ;  /* 0x437c0000000f7802 */ /* 0x000fe20000000f00 */
[----:B------:R-:W1:Y:S01]  /*2070*/  MUFU.RCP R8, R3 ;  /* 0x0000000300087308 */ /* 0x000e620000001000 */
[----:B------:R-:W-:Y:S01]  /*2080*/  BSSY.RECONVERGENT B2, `(.L_x_30) ;  /* 0x0000014000027945 */ /* 0x000fe20003800200 */
[----:B-1----:R-:W-:Y:S01]  /*2090*/  FFMA R5, R8, -R3, 1 ;  /* 0x3f80000008057423 */ /* 0x002fe20000000803 */
        /* <DEDUP_REMOVED lines=18> */
.L_x_31:
[----:B------:R-:W-:Y:S05]  /*21c0*/  BSYNC.RECONVERGENT B2 ;  /* 0x0000000000027941 */ /* 0x000fea0003800200 */
.L_x_30:
[----:B------:R1:W-:Y:S01]  /*21d0*/  STG.E desc[UR10][R6.64+0xc], R5 ;  /* 0x00000c0506007986 */ /* 0x0003e2000c10190a */
[----:B------:R-:W-:-:S07]  /*21e0*/  IADD3 R2, PT, PT, R2, 0x4, RZ ;  /* 0x0000000402027810 */ /* 0x000fce0007ffe0ff */
.L_x_23:
[----:B------:R-:W-:-:S13]  /*21f0*/  ISETP.NE.AND P0, PT, RZ, UR4, PT ;  /* 0x00000004ff007c0c */ /* 0x000fda000bf05270 */
[----:B------:R-:W-:Y:S05]  /*2200*/  @!P0 EXIT ;  /* 0x000000000000894d */ /* 0x000fea0003800000 */
[----:B------:R-:W-:-:S09]  /*2210*/  UISETP.NE.AND UP0, UPT, UR4, 0x1, UPT ;  /* 0x000000010400788c */ /* 0x000fd2000bf05270 */
[----:B------:R-:W-:Y:S05]  /*2220*/  BRA.U !UP0, `(.L_x_32) ;  /* 0x0000000108e87547 */ /* 0x000fea000b800000 */
[----:B01----:R-:W0:Y:S01]  /*2230*/  LDC.64 R4, c[0x0][0x388] ;  /* 0x0000e200ff047b82 */ /* 0x003e220000000a00 */
        /* <DEDUP_REMOVED lines=26> */
.L_x_34:
[----:B------:R-:W-:Y:S05]  /*23e0*/  BSYNC.RECONVERGENT B2 ;  /* 0x0000000000027941 */ /* 0x000fea0003800200 */
.L_x_33:
[----:B------:R-:W0:Y:S02]  /*23f0*/  LDC.64 R10, c[0x0][0x390] ;  /* 0x0000e400ff0a7b82 */ /* 0x000e240000000a00 */
[----:B0-----:R-:W-:-:S05]  /*2400*/  IMAD.WIDE R6, R6, 0x4, R10 ;  /* 0x0000000406067825 */ /* 0x001fca00078e020a */
        /* <DEDUP_REMOVED lines=25> */
.L_x_36:
[----:B------:R-:W-:Y:S05]  /*25a0*/  BSYNC.RECONVERGENT B2 ;  /* 0x0000000000027941 */ /* 0x000fea0003800200 */
.L_x_35:
[----:B------:R2:W-:Y:S01]  /*25b0*/  STG.E desc[UR10][R6.64+0x4], R5 ;  /* 0x0000040506007986 */ /* 0x0005e2000c10190a */
[----:B------:R-:W-:-:S07]  /*25c0*/  IADD3 R2, PT, PT, R2, 0x2, RZ ;  /* 0x0000000202027810 */ /* 0x000fce0007ffe0ff */
.L_x_32:
[----:B------:R-:W3:Y:S02]  /*25d0*/  LDC R0, c[0x0][0x384] ;  /* 0x0000e100ff007b82 */ /* 0x000ee40000000800 */
[----:B---3--:R-:W-:-:S04]  /*25e0*/  LOP3.LUT R0, R0, 0x1, RZ, 0xc0, !PT ;  /* 0x0000000100007812 */ /* 0x008fc800078ec0ff */
[----:B------:R-:W-:-:S13]  /*25f0*/  ISETP.NE.U32.AND P0, PT, R0, 0x1, PT ;  /* 0x000000010000780c */ /* 0x000fda0003f05070 */
[----:B------:R-:W-:Y:S05]  /*2600*/  @P0 EXIT ;  /* 0x000000000000094d */ /* 0x000fea0003800000 */
[----:B012---:R-:W0:Y:S01]  /*2610*/  LDC.64 R4, c[0x0][0x388] ;  /* 0x0000e200ff047b82 */ /* 0x007e220000000a00 */
[----:B------:R-:W-:-:S05]  /*2620*/  IADD3 R2, PT, PT, R9, R2, RZ ;  /* 0x0000000209027210 */ /* 0x000fca0007ffe0ff */
[----:B0-----:R-:W-:-:S06]  /*2630*/  IMAD.WIDE R4, R2, 0x4, R4 ;  /* 0x0000000402047825 */ /* 0x001fcc00078e0204 */
[----:B------:R0:W2:Y:S01]  /*2640*/  LDG.E R4, desc[UR10][R4.64] ;  /* 0x0000000a04047981 */ /* 0x0000a2000c1e1900 */
        /* <DEDUP_REMOVED lines=23> */
.L_x_38:
[----:B------:R-:W-:Y:S05]  /*27c0*/  BSYNC.RECONVERGENT B2 ;  /* 0x0000000000027941 */ /* 0x000fea0003800200 */
.L_x_37:
[----:B------:R-:W0:Y:S02]  /*27d0*/  LDC.64 R4, c[0x0][0x390] ;  /* 0x0000e400ff047b82 */ /* 0x000e240000000a00 */
[----:B0-----:R-:W-:-:S05]  /*27e0*/  IMAD.WIDE R2, R2, 0x4, R4 ;  /* 0x0000000402027825 */ /* 0x001fca00078e0204 */
[----:B------:R-:W-:Y:S01]  /*27f0*/  STG.E desc[UR10][R2.64], R9 ;  /* 0x0000000902007986 */ /* 0x000fe2000c10190a */
[----:B------:R-:W-:Y:S05]  /*2800*/  EXIT ;  /* 0x000000000000794d */ /* 0x000fea0003800000 */
        .weak           $__internal_0_$__cuda_sm3x_div_rn_noftz_f32_slowpath
        .type           $__internal_0_$__cuda_sm3x_div_rn_noftz_f32_slowpath,@function
        .size           $__internal_0_$__cuda_sm3x_div_rn_noftz_f32_slowpath,(.L_x_51 - $__internal_0_$__cuda_sm3x_div_rn_noftz_f32_slowpath)
$__internal_0_$__cuda_sm3x_div_rn_noftz_f32_slowpath:
[----:B------:R-:W-:Y:S01]  /*2810*/  SHF.R.U32.HI R12, RZ, 0x17, R3 ;  /* 0x00000017ff0c7819 */ /* 0x000fe20000011603 */
[----:B------:R-:W-:Y:S01]  /*2820*/  BSSY.RECONVERGENT B0, `(.L_x_39) ;  /* 0x0000063000007945 */ /* 0x000fe20003800200 */
[----:B------:R-:W-:Y:S02]  /*2830*/  SHF.R.U32.HI R15, RZ, 0x17, R0 ;  /* 0x00000017ff0f7819 */ /* 0x000fe40000011600 */
[----:B------:R-:W-:Y:S02]  /*2840*/  LOP3.LUT R12, R12, 0xff, RZ, 0xc0, !PT ;  /* 0x000000ff0c0c7812 */ /* 0x000fe400078ec0ff */
[----:B------:R-:W-:Y:S02]  /*2850*/  LOP3.LUT R15, R15, 0xff, RZ, 0xc0, !PT ;  /* 0x000000ff0f0f7812 */ /* 0x000fe400078ec0ff */
[----:B------:R-:W-:Y:S02]  /*2860*/  IADD3 R17, PT, PT, R12, -0x1, RZ ;  /* 0xffffffff0c117810 */ /* 0x000fe40007ffe0ff */
[----:B------:R-:W-:-:S02]  /*2870*/  IADD3 R13, PT, PT, R15, -0x1, RZ ;  /* 0xffffffff0f0d7810 */ /* 0x000fc40007ffe0ff */
[----:B------:R-:W-:Y:S02]  /*2880*/  ISETP.GT.U32.AND P0, PT, R17, 0xfd, PT ;  /* 0x000000fd1100780c */ /* 0x000fe40003f04070 */
[----:B------:R-:W-:Y:S02]  /*2890*/  MOV R19, R3 ;  /* 0x0000000300137202 */ /* 0x000fe40000000f00 */
[----:B------:R-:W-:-:S13]  /*28a0*/  ISETP.GT.U32.OR P0, PT, R13, 0xfd, P0 ;  /* 0x000000fd0d00780c */ /* 0x000fda0000704470 */
[----:B------:R-:W-:Y:S01]  /*28b0*/  @!P0 MOV R11, RZ ;  /* 0x000000ff000b8202 */ /* 0x000fe20000000f00 */
[----:B------:R-:W-:Y:S06]  /*28c0*/  @!P0 BRA `(.L_x_40) ;  /* 0x00000000005c8947 */ /* 0x000fec0003800000 */
[----:B------:R-:W-:Y:S02]  /*28d0*/  FSETP.GTU.FTZ.AND P0, PT, |R0|, +INF , PT ;  /* 0x7f8000000000780b */ /* 0x000fe40003f1c200 */
[----:B------:R-:W-:-:S04]  /*28e0*/  FSETP.GTU.FTZ.AND P1, PT, |R3|, +INF , PT ;  /* 0x7f8000000300780b */ /* 0x000fc80003f3c200 */
[----:B------:R-:W-:-:S13]  /*28f0*/  PLOP3.LUT P0, PT, P0, P1, PT, 0xf8, 0x8f ;  /* 0x00000000008f781c */ /* 0x000fda0000703f70 */
[----:B------:R-:W-:Y:S05]  /*2900*/  @P0 BRA `(.L_x_41) ;  /* 0x00000004004c0947 */ /* 0x000fea0003800000 */
[----:B------:R-:W-:-:S13]  /*2910*/  LOP3.LUT P0, RZ, R19, 0x7fffffff, R0, 0xc8, !PT ;  /* 0x7fffffff13ff7812 */ /* 0x000fda000780c800 */
[----:B------:R-:W-:Y:S05]  /*2920*/  @!P0 BRA `(.L_x_42) ;  /* 0x00000004003c8947 */ /* 0x000fea0003800000 */
[C---:B------:R-:W-:Y:S02]  /*2930*/  FSETP.NEU.FTZ.AND P3, PT, |R0|.reuse, +INF , PT ;  /* 0x7f8000000000780b */ /* 0x040fe40003f7d200 */
[----:B------:R-:W-:Y:S02]  /*2940*/  FSETP.NEU.FTZ.AND P1, PT, |R3|, +INF , PT ;  /* 0x7f8000000300780b */ /* 0x000fe40003f3d200 */
[----:B------:R-:W-:-:S11]  /*2950*/  FSETP.NEU.FTZ.AND P0, PT, |R0|, +INF , PT ;  /* 0x7f8000000000780b */ /* 0x000fd60003f1d200 */
[----:B------:R-:W-:Y:S05]  /*2960*/  @!P1 BRA !P3, `(.L_x_42) ;  /* 0x00000004002c9947 */ /* 0x000fea0005800000 */
[----:B------:R-:W-:-:S04]  /*2970*/  LOP3.LUT P3, RZ, R0, 0x7fffffff, RZ, 0xc0, !PT ;  /* 0x7fffffff00ff7812 */ /* 0x000fc8000786c0ff */
[----:B------:R-:W-:-:S13]  /*2980*/  PLOP3.LUT P1, PT, P1, P3, PT, 0x2f, 0xf2 ;  /* 0x0000000000f2781c */ /* 0x000fda0000f26577 */
[----:B------:R-:W-:Y:S05]  /*2990*/  @P1 BRA `(.L_x_43) ;  /* 0x0000000400181947 */ /* 0x000fea0003800000 */
[----:B------:R-:W-:-:S04]  /*29a0*/  LOP3.LUT P1, RZ, R19, 0x7fffffff, RZ, 0xc0, !PT ;  /* 0x7fffffff13ff7812 */ /* 0x000fc8000782c0ff */
[----:B------:R-:W-:-:S13]  /*29b0*/  PLOP3.LUT P0, PT, P0, P1, PT, 0x2f, 0xf2 ;  /* 0x0000000000f2781c */ /* 0x000fda0000702577 */
[----:B------:R-:W-:Y:S05]  /*29c0*/  @P0 BRA `(.L_x_44) ;  /* 0x0000000400000947 */ /* 0x000fea0003800000 */
[----:B------:R-:W-:Y:S02]  /*29d0*/  ISETP.GE.AND P0, PT, R13, RZ, PT ;  /* 0x000000ff0d00720c */ /* 0x000fe40003f06270 */
[----:B------:R-:W-:-:S11]  /*29e0*/  ISETP.GE.AND P1, PT, R17, RZ, PT ;  /* 0x000000ff1100720c */ /* 0x000fd60003f26270 */
[----:B------:R-:W-:Y:S01]  /*29f0*/  @P0 MOV R11, RZ ;  /* 0x000000ff000b0202 */ /* 0x000fe20000000f00 */
[----:B------:R-:W-:Y:S01]  /*2a00*/  @!P0 FFMA R0, R0, 1.84467440737095516160e+19, RZ ;  /* 0x5f80000000008823 */ /* 0x000fe200000000ff */
[----:B------:R-:W-:Y:S01]  /*2a10*/  @!P0 MOV R11, 0xffffffc0 ;  /* 0xffffffc0000b8802 */ /* 0x000fe20000000f00 */
[----:B------:R-:W-:-:S03]  /*2a20*/  @!P1 FFMA R19, R3, 1.84467440737095516160e+19, RZ ;  /* 0x5f80000003139823 */ /* 0x000fc600000000ff */
[----:B------:R-:W-:-:S07]  /*2a30*/  @!P1 IADD3 R11, PT, PT, R11, 0x40, RZ ;  /* 0x000000400b0b9810 */ /* 0x000fce0007ffe0ff */
.L_x_40:
[----:B------:R-:W-:Y:S01]  /*2a40*/  LEA R18, R12, 0xc0800000, 0x17 ;  /* 0xc08000000c127811 */ /* 0x000fe200078eb8ff */
[----:B------:R-:W-:Y:S01]  /*2a50*/  BSSY.RECONVERGENT B1, `(.L_x_45) ;  /* 0x0000036000017945 */ /* 0x000fe20003800200 */
[----:B------:R-:W-:Y:S02]  /*2a60*/  IADD3 R15, PT, PT, R15, -0x7f, RZ ;  /* 0xffffff810f0f7810 */ /* 0x000fe40007ffe0ff */
[----:B------:R-:W-:-:S03]  /*2a70*/  IADD3 R20, PT, PT, -R18, R19, RZ ;  /* 0x0000001312147210 */ /* 0x000fc60007ffe1ff */
[C---:B------:R-:W-:Y:S01]  /*2a80*/  IMAD R0, R15.reuse, -0x800000, R0 ;  /* 0xff8000000f007824 */ /* 0x040fe200078e0200 */
[----:B------:R0:W1:Y:S01]  /*2a90*/  MUFU.RCP R18, R20 ;  /* 0x0000001400127308 */ /* 0x0000620000001000 */
[----:B------:R-:W-:Y:S01]  /*2aa0*/  FADD.FTZ R13, -R20, -RZ ;  /* 0x800000ff140d7221 */ /* 0x000fe20000010100 */
[----:B0-----:R-:W-:-:S04]  /*2ab0*/  IADD3 R20, PT, PT, R15, 0x7f, -R12 ;  /* 0x0000007f0f147810 */ /* 0x001fc80007ffe80c */
[----:B------:R-:W-:Y:S01]  /*2ac0*/  IADD3 R15, PT, PT, R20, R11, RZ ;  /* 0x0000000b140f7210 */ /* 0x000fe20007ffe0ff */
[----:B-1----:R-:W-:-:S04]  /*2ad0*/  FFMA R17, R18, R13, 1 ;  /* 0x3f80000012117423 */ /* 0x002fc8000000000d */
[----:B------:R-:W-:-:S04]  /*2ae0*/  FFMA R17, R18, R17, R18 ;  /* 0x0000001112117223 */ /* 0x000fc80000000012 */
[----:B------:R-:W-:-:S04]  /*2af0*/  FFMA R18, R0, R17, RZ ;  /* 0x0000001100127223 */ /* 0x000fc800000000ff */
[----:B------:R-:W-:-:S04]  /*2b00*/  FFMA R19, R13, R18, R0 ;  /* 0x000000120d137223 */ /* 0x000fc80000000000 */
[----:B------:R-:W-:-:S04]  /*2b10*/  FFMA R18, R17, R19, R18 ;  /* 0x0000001311127223 */ /* 0x000fc80000000012 */
[----:B------:R-:W-:-:S04]  /*2b20*/  FFMA R13, R13, R18, R0 ;  /* 0x000000120d0d7223 */ /* 0x000fc80000000000 */
[----:B------:R-:W-:-:S05]  /*2b30*/  FFMA R0, R17, R13, R18 ;  /* 0x0000000d11007223 */ /* 0x000fca0000000012 */
[----:B------:R-:W-:-:S04]  /*2b40*/  SHF.R.U32.HI R12, RZ, 0x17, R0 ;  /* 0x00000017ff0c7819 */ /* 0x000fc80000011600 */
[----:B------:R-:W-:-:S04]  /*2b50*/  LOP3.LUT R12, R12, 0xff, RZ, 0xc0, !PT ;  /* 0x000000ff0c0c7812 */ /* 0x000fc800078ec0ff */
[----:B------:R-:W-:-:S04]  /*2b60*/  IADD3 R11, PT, PT, R12, R15, RZ ;  /* 0x0000000f0c0b7210 */ /* 0x000fc80007ffe0ff */
[----:B------:R-:W-:-:S04]  /*2b70*/  IADD3 R12, PT, PT, R11, -0x1, RZ ;  /* 0xffffffff0b0c7810 */ /* 0x000fc80007ffe0ff */
[----:B------:R-:W-:-:S13]  /*2b80*/  ISETP.GE.U32.AND P0, PT, R12, 0xfe, PT ;  /* 0x000000fe0c00780c */ /* 0x000fda0003f06070 */
[----:B------:R-:W-:Y:S05]  /*2b90*/  @!P0 BRA `(.L_x_46) ;  /* 0x0000000000808947 */ /* 0x000fea0003800000 */
[----:B------:R-:W-:-:S13]  /*2ba0*/  ISETP.GT.AND P0, PT, R11, 0xfe, PT ;  /* 0x000000fe0b00780c */ /* 0x000fda0003f04270 */
[----:B------:R-:W-:Y:S05]  /*2bb0*/  @P0 BRA `(.L_x_47) ;  /* 0x00000000006c0947 */ /* 0x000fea0003800000 */
[----:B------:R-:W-:-:S13]  /*2bc0*/  ISETP.GE.AND P0, PT, R11, 0x1, PT ;  /* 0x000000010b00780c */ /* 0x000fda0003f06270 */
[----:B------:R-:W-:Y:S05]  /*2bd0*/  @P0 BRA `(.L_x_48) ;  /* 0x0000000000740947 */ /* 0x000fea0003800000 */
[----:B------:R-:W-:Y:S02]  /*2be0*/  ISETP.GE.AND P0, PT, R11, -0x18, PT ;  /* 0xffffffe80b00780c */ /* 0x000fe40003f06270 */
[----:B------:R-:W-:-:S11]  /*2bf0*/  LOP3.LUT R0, R0, 0x80000000, RZ, 0xc0, !PT ;  /* 0x8000000000007812 */ /* 0x000fd600078ec0ff */
[----:B------:R-:W-:Y:S05]  /*2c00*/  @!P0 BRA `(.L_x_48) ;  /* 0x0000000000688947 */ /* 0x000fea0003800000 */
[CCC-:B------:R-:W-:Y:S01]  /*2c10*/  FFMA.RZ R12, R17.reuse, R13.reuse, R18.reuse ;  /* 0x0000000d110c7223 */ /* 0x1c0fe2000000c012 */
[CCC-:B------:R-:W-:Y:S01]  /*2c20*/  FFMA.RP R15, R17.reuse, R13.reuse, R18.reuse ;  /* 0x0000000d110f7223 */ /* 0x1c0fe20000008012 */
[----:B------:R-:W-:Y:S01]  /*2c30*/  FFMA.RM R18, R17, R13, R18 ;  /* 0x0000000d11127223 */ /* 0x000fe20000004012 */
[C---:B------:R-:W-:Y:S02]  /*2c40*/  IADD3 R13, PT, PT, R11.reuse, 0x20, RZ ;  /* 0x000000200b0d7810 */ /* 0x040fe40007ffe0ff */
[----:B------:R-:W-:Y:S02]  /*2c50*/  LOP3.LUT R12, R12, 0x7fffff, RZ, 0xc0, !PT ;  /* 0x007fffff0c0c7812 */ /* 0x000fe400078ec0ff */
[C---:B------:R-:W-:Y:S02]  /*2c60*/  ISETP.NE.AND P3, PT, R11.reuse, RZ, PT ;  /* 0x000000ff0b00720c */ /* 0x040fe40003f65270 */
[----:B------:R-:W-:Y:S02]  /*2c70*/  LOP3.LUT R12, R12, 0x800000, RZ, 0xfc, !PT ;  /* 0x008000000c0c7812 */ /* 0x000fe400078efcff */
[----:B------:R-:W-:-:S02]  /*2c80*/  ISETP.NE.AND P1, PT, R11, RZ, PT ;  /* 0x000000ff0b00720c */ /* 0x000fc40003f25270 */
[----:B------:R-:W-:Y:S02]  /*2c90*/  IADD3 R11, PT, PT, -R11, RZ, RZ ;  /* 0x000000ff0b0b7210 */ /* 0x000fe40007ffe1ff */
[----:B------:R-:W-:Y:S02]  /*2ca0*/  SHF.L.U32 R13, R12, R13, RZ ;  /* 0x0000000d0c0d7219 */ /* 0x000fe400000006ff */
[----:B------:R-:W-:Y:S02]  /*2cb0*/  FSETP.NEU.FTZ.AND P0, PT, R15, R18, PT ;  /* 0x000000120f00720b */ /* 0x000fe40003f1d000 */
[----:B------:R-:W-:Y:S02]  /*2cc0*/  SEL R11, R11, RZ, P3 ;  /* 0x000000ff0b0b7207 */ /* 0x000fe40001800000 */
[----:B------:R-:W-:Y:S02]  /*2cd0*/  ISETP.NE.AND P1, PT, R13, RZ, P1 ;  /* 0x000000ff0d00720c */ /* 0x000fe40000f25270 */
[----:B------:R-:W-:-:S02]  /*2ce0*/  SHF.R.U32.HI R11, RZ, R11, R12 ;  /* 0x0000000bff0b7219 */ /* 0x000fc4000001160c */
[----:B------:R-:W-:Y:S02]  /*2cf0*/  PLOP3.LUT P0, PT, P0, P1, PT, 0xf8, 0x8f ;  /* 0x00000000008f781c */ /* 0x000fe40000703f70 */
[----:B------:R-:W-:Y:S02]  /*2d00*/  SHF.R.U32.HI R13, RZ, 0x1, R11 ;  /* 0x00000001ff0d7819 */ /* 0x000fe4000001160b */
[----:B------:R-:W-:-:S04]  /*2d10*/  SEL R12, RZ, 0x1, !P0 ;  /* 0x00000001ff0c7807 */ /* 0x000fc80004000000 */
[----:B------:R-:W-:-:S04]  /*2d20*/  LOP3.LUT R12, R12, 0x1, R13, 0xf8, !PT ;  /* 0x000000010c0c7812 */ /* 0x000fc800078ef80d */
[----:B------:R-:W-:-:S04]  /*2d30*/  LOP3.LUT R12, R12, R11, RZ, 0xc0, !PT ;  /* 0x0000000b0c0c7212 */ /* 0x000fc800078ec0ff */
[----:B------:R-:W-:-:S04]  /*2d40*/  IADD3 R13, PT, PT, R13, R12, RZ ;  /* 0x0000000c0d0d7210 */ /* 0x000fc80007ffe0ff */
[----:B------:R-:W-:Y:S01]  /*2d50*/  LOP3.LUT R0, R13, R0, RZ, 0xfc, !PT ;  /* 0x000000000d007212 */ /* 0x000fe200078efcff */
[----:B------:R-:W-:Y:S06]  /*2d60*/  BRA `(.L_x_48) ;  /* 0x0000000000107947 */ /* 0x000fec0003800000 */
.L_x_47:
[----:B------:R-:W-:-:S04]  /*2d70*/  LOP3.LUT R0, R0, 0x80000000, RZ, 0xc0, !PT ;  /* 0x8000000000007812 */ /* 0x000fc800078ec0ff */
[----:B------:R-:W-:Y:S01]  /*2d80*/  LOP3.LUT R0, R0, 0x7f800000, RZ, 0xfc, !PT ;  /* 0x7f80000000007812 */ /* 0x000fe200078efcff */
[----:B------:R-:W-:Y:S06]  /*2d90*/  BRA `(.L_x_48) ;  /* 0x0000000000047947 */ /* 0x000fec0003800000 */
.L_x_46:
[----:B------:R-:W-:-:S07]  /*2da0*/  LEA R0, R15, R0, 0x17 ;  /* 0x000000000f007211 */ /* 0x000fce00078eb8ff */
.L_x_48:
[----:B------:R-:W-:Y:S05]  /*2db0*/  BSYNC.RECONVERGENT B1 ;  /* 0x0000000000017941 */ /* 0x000fea0003800200 */
.L_x_45:
[----:B------:R-:W-:Y:S05]  /*2dc0*/  BRA `(.L_x_49) ;  /* 0x0000000000207947 */ /* 0x000fea0003800000 */
.L_x_44:
[----:B------:R-:W-:-:S04]  /*2dd0*/  LOP3.LUT R0, R19, 0x80000000, R0, 0x48, !PT ;  /* 0x8000000013007812 */ /* 0x000fc800078e4800 */
[----:B------:R-:W-:Y:S01]  /*2de0*/  LOP3.LUT R0, R0, 0x7f800000, RZ, 0xfc, !PT ;  /* 0x7f80000000007812 */ /* 0x000fe200078efcff */
[----:B------:R-:W-:Y:S06]  /*2df0*/  BRA `(.L_x_49) ;  /* 0x0000000000147947 */ /* 0x000fec0003800000 */
.L_x_43:
[----:B------:R-:W-:Y:S01]  /*2e00*/  LOP3.LUT R0, R19, 0x80000000, R0, 0x48, !PT ;  /* 0x8000000013007812 */ /* 0x000fe200078e4800 */
[----:B------:R-:W-:Y:S06]  /*2e10*/  BRA `(.L_x_49) ;  /* 0x00000000000c7947 */ /* 0x000fec0003800000 */
.L_x_42:
[----:B------:R-:W0:Y:S01]  /*2e20*/  MUFU.RSQ R0, -QNAN ;  /* 0xffc0000000007908 */ /* 0x000e220000001400 */
[----:B------:R-:W-:Y:S05]  /*2e30*/  BRA `(.L_x_49) ;  /* 0x0000000000047947 */ /* 0x000fea0003800000 */
.L_x_41:
[----:B------:R-:W-:-:S07]  /*2e40*/  FADD.FTZ R0, R0, R3 ;  /* 0x0000000300007221 */ /* 0x000fce0000010000 */
.L_x_49:
[----:B------:R-:W-:Y:S05]  /*2e50*/  BSYNC.RECONVERGENT B0 ;  /* 0x0000000000007941 */ /* 0x000fea0003800200 */
.L_x_39:
[----:B------:R-:W-:Y:S01]  /*2e60*/  HFMA2 R15, -RZ, RZ, 0, 0 ;  /* 0x00000000ff0f7431 */ /* 0x000fe200000001ff */
[----:B0-----:R-:W-:-:S03]  /*2e70*/  MOV R11, R0 ;  /* 0x00000000000b7202 */ /* 0x001fc60000000f00 */
[----:B------:R-:W-:Y:S05]  /*2e80*/  RET.REL.NODEC R14 `(kernel) ;  /* 0xffffffd00e5c7950 */ /* 0x000fea0003c3ffff */
.L_x_50:
[----:B------:R-:W-:-:S00]  /*2e90*/  BRA `(.L_x_50) ;  /* 0xfffffffc00fc7947 */ /* 0x000fc0000383ffff */
[----:B------:R-:W-:-:S00]  /*2ea0*/  NOP ;  /* 0x0000000000007918 */ /* 0x000fc00000000000 */
        /* <DEDUP_REMOVED lines=13> */
.L_x_51:


//--------------------- .nv.shared.reserved.0     --------------------------
	.section	.nv.shared.reserved.0,"aw",@nobits
	.weak		__nv_reservedSMEM_offset_0_alias
	.size		__nv_reservedSMEM_offset_0_alias, 0, 64
	.other		__nv_reservedSMEM_offset_0_alias,@"STO_CUDA_RESERVED_SHARED STV_DEFAULT"
__nv_reservedSMEM_offset_0_alias:
	.zero		0
	.zero		64


//--------------------- .nv.constant0.kernel      --------------------------
	.section	.nv.constant0.kernel,"a",@progbits
	.sectionflags	@""
	.align	4
.nv.constant0.kernel:
	.zero		920


//--------------------- SYMBOLS --------------------------

	.type		.nv.reservedSmem.offset0,@object
	.size		.nv.reservedSmem.offset0,0x4
